//
// Generated by NVIDIA NVVM Compiler
//
// Compiler Build ID: CL-36424714
// Cuda compilation tools, release 13.0, V13.0.88
// Based on NVVM 20.0.0
//

.version 9.0
.target sm_100
.address_size 64

	// .globl	render_peaks
.extern .func  (.param .b32 func_retval0) vprintf
(
	.param .b64 vprintf_param_0,
	.param .b64 vprintf_param_1
)
;
.global .align 1 .b8 $str[6] = {37, 46, 50, 102, 10};
.global .align 4 .b8 __cudart_i2opi_f[24] = {65, 144, 67, 60, 153, 149, 98, 219, 192, 221, 52, 245, 209, 87, 39, 252, 41, 21, 68, 78, 110, 131, 249, 162};

.visible .entry render_peaks(
	.param .align 8 .b8 render_peaks_param_0[40],
	.param .u64 .ptr .align 1 render_peaks_param_1,
	.param .u64 .ptr .align 1 render_peaks_param_2,
	.param .u64 .ptr .align 1 render_peaks_param_3,
	.param .u64 render_peaks_param_4,
	.param .u64 render_peaks_param_5
)
{
	.reg .pred 	%p<32>;
	.reg .b32 	%r<43>;
	.reg .b32 	%f<230>;
	.reg .b64 	%rd<55>;

	ld.param.u64 	%rd1, [render_peaks_param_0];
	ld.param.u64 	%rd2, [render_peaks_param_0+8];
	ld.param.u64 	%rd3, [render_peaks_param_0+16];
	ld.param.u64 	%rd4, [render_peaks_param_0+24];
	ld.param.u64 	%rd25, [render_peaks_param_1];
	ld.param.u64 	%rd26, [render_peaks_param_2];
	ld.param.u64 	%rd27, [render_peaks_param_3];
	ld.param.u64 	%rd29, [render_peaks_param_4];
	ld.param.u64 	%rd28, [render_peaks_param_5];
	mov.u32 	%r1, %ntid.x;
	mov.u32 	%r2, %ctaid.x;
	mov.u32 	%r3, %tid.x;
	mad.lo.s32 	%r4, %r1, %r2, %r3;
	cvt.u64.u32 	%rd5, %r4;
	mul.lo.s64 	%rd30, %rd28, %rd29;
	setp.le.u64 	%p1, %rd30, %rd5;
	@%p1 bra 	$L__BB0_23;
	and.b64  	%rd31, %rd28, -4294967296;
	setp.ne.s64 	%p2, %rd31, 0;
	@%p2 bra 	$L__BB0_3;
	cvt.u32.u64 	%r5, %rd28;
	cvt.u32.u64 	%r6, %rd5;
	div.u32 	%r7, %r6, %r5;
	cvt.u64.u32 	%rd49, %r7;
	bra.uni 	$L__BB0_4;
$L__BB0_3:
	div.u64 	%rd49, %rd5, %rd28;
$L__BB0_4:
	cvta.to.global.u64 	%rd32, %rd25;
	shl.b64 	%rd33, %rd49, 4;
	add.s64 	%rd34, %rd32, %rd33;
	ld.global.u64 	%rd9, [%rd34];
	ld.global.u64 	%rd54, [%rd34+8];
	mul.lo.s64 	%rd35, %rd49, %rd28;
	sub.s64 	%rd36, %rd5, %rd35;
	cvta.to.global.u64 	%rd37, %rd27;
	shl.b64 	%rd38, %rd36, 2;
	add.s64 	%rd39, %rd37, %rd38;
	ld.global.f32 	%f1, [%rd39];
	add.s64 	%rd40, %rd54, %rd9;
	setp.ge.u64 	%p3, %rd9, %rd40;
	mov.f32 	%f229, 0f00000000;
	@%p3 bra 	$L__BB0_22;
	shl.b64 	%rd41, %rd9, 2;
	cvta.to.global.u64 	%rd42, %rd1;
	add.s64 	%rd53, %rd42, %rd41;
	cvta.to.global.u64 	%rd43, %rd3;
	add.s64 	%rd52, %rd43, %rd41;
	cvta.to.global.u64 	%rd44, %rd4;
	add.s64 	%rd51, %rd44, %rd41;
	cvta.to.global.u64 	%rd45, %rd2;
	add.s64 	%rd50, %rd45, %rd41;
	mov.f32 	%f229, 0f00000000;
$L__BB0_6:
	ld.global.f32 	%f31, [%rd50];
	sub.f32 	%f3, %f1, %f31;
	ld.global.f32 	%f4, [%rd51];
	ld.global.f32 	%f32, [%rd52];
	mul.f32 	%f5, %f32, 0f3ED96D27;
	mul.f32 	%f6, %f32, 0f3F000000;
	div.rn.f32 	%f7, %f3, %f6;
	abs.f32 	%f8, %f7;
	setp.eq.f32 	%p4, %f7, 0f3F800000;
	mov.f32 	%f226, 0f3F800000;
	@%p4 bra 	$L__BB0_11;
	setp.num.f32 	%p5, %f8, %f8;
	@%p5 bra 	$L__BB0_9;
	mov.f32 	%f88, 0f40000000;
	add.rn.f32 	%f226, %f7, %f88;
	bra.uni 	$L__BB0_11;
$L__BB0_9:
	setp.lt.f32 	%p6, %f8, 0f00800000;
	mul.f32 	%f33, %f8, 0f4B800000;
	selp.f32 	%f34, %f33, %f8, %p6;
	mov.b32 	%r8, %f34;
	add.s32 	%r9, %r8, -1060439283;
	and.b32  	%r10, %r9, -8388608;
	sub.s32 	%r11, %r8, %r10;
	mov.b32 	%f35, %r11;
	cvt.rn.f32.s32 	%f36, %r10;
	selp.f32 	%f37, 0fC1C00000, 0f00000000, %p6;
	fma.rn.f32 	%f38, %f36, 0f34000000, %f37;
	add.f32 	%f39, %f35, 0fBF800000;
	add.f32 	%f40, %f35, 0f3F800000;
	rcp.approx.ftz.f32 	%f41, %f40;
	add.f32 	%f42, %f39, %f39;
	mul.f32 	%f43, %f42, %f41;
	mul.f32 	%f44, %f43, %f43;
	neg.f32 	%f45, %f43;
	sub.f32 	%f46, %f39, %f43;
	add.f32 	%f47, %f46, %f46;
	fma.rn.f32 	%f48, %f45, %f39, %f47;
	mul.rn.f32 	%f49, %f41, %f48;
	fma.rn.f32 	%f50, %f44, 0f3A2C32E4, 0f3B52E7DB;
	fma.rn.f32 	%f51, %f50, %f44, 0f3C93BB73;
	fma.rn.f32 	%f52, %f51, %f44, 0f3DF6384F;
	mul.rn.f32 	%f53, %f52, %f44;
	fma.rn.f32 	%f54, %f43, 0f3FB8AA3B, %f38;
	mul.f32 	%f55, %f53, 0f40400000;
	sub.f32 	%f56, %f38, %f54;
	fma.rn.f32 	%f57, %f43, 0f3FB8AA3B, %f56;
	fma.rn.f32 	%f58, %f49, 0f3FB8AA3B, %f57;
	fma.rn.f32 	%f59, %f43, 0f32A55E34, %f58;
	fma.rn.f32 	%f60, %f55, %f49, %f59;
	fma.rn.f32 	%f61, %f53, %f43, %f60;
	add.rn.f32 	%f62, %f54, %f61;
	mov.f32 	%f63, 0f40000000;
	mul.rn.f32 	%f64, %f62, %f63;
	cvt.rni.f32.f32 	%f65, %f64;
	sub.f32 	%f66, %f64, %f65;
	neg.f32 	%f67, %f64;
	fma.rn.f32 	%f68, %f62, 0f40000000, %f67;
	neg.f32 	%f69, %f54;
	add.rn.f32 	%f70, %f62, %f69;
	neg.f32 	%f71, %f70;
	add.rn.f32 	%f72, %f61, %f71;
	fma.rn.f32 	%f73, %f72, 0f40000000, %f68;
	add.f32 	%f74, %f66, %f73;
	setp.gt.f32 	%p7, %f65, 0f00000000;
	selp.b32 	%r12, 0, -2097152000, %p7;
	setp.neu.f32 	%p8, %f7, 0f00000000;
	setp.neu.f32 	%p9, %f8, 0f7F800000;
	setp.lt.f32 	%p10, %f64, 0f00000000;
	selp.f32 	%f75, 0f00000000, 0f7F800000, %p10;
	abs.f32 	%f76, %f64;
	setp.gt.f32 	%p11, %f76, 0f43180000;
	cvt.rzi.s32.f32 	%r13, %f65;
	shl.b32 	%r14, %r13, 23;
	sub.s32 	%r15, %r14, %r12;
	mov.b32 	%f77, %r15;
	add.s32 	%r16, %r12, 2130706432;
	mov.b32 	%f78, %r16;
	fma.rn.f32 	%f79, %f74, 0f391FCB8E, 0f3AAF85ED;
	fma.rn.f32 	%f80, %f79, %f74, 0f3C1D9856;
	fma.rn.f32 	%f81, %f80, %f74, 0f3D6357BB;
	fma.rn.f32 	%f82, %f81, %f74, 0f3E75FDEC;
	fma.rn.f32 	%f83, %f82, %f74, 0f3F317218;
	fma.rn.f32 	%f84, %f83, %f74, 0f3F800000;
	mul.f32 	%f85, %f84, %f78;
	mul.f32 	%f86, %f85, %f77;
	selp.f32 	%f226, %f75, %f86, %p11;
	and.pred  	%p12, %p8, %p9;
	@%p12 bra 	$L__BB0_11;
	add.f32 	%f87, %f7, %f7;
	mov.b32 	%r17, %f87;
	and.b32  	%r18, %r17, 2147483647;
	mov.b32 	%f226, %r18;
$L__BB0_11:
	mul.f32 	%f90, %f6, 0f40490FDB;
	fma.rn.f32 	%f91, %f226, %f90, 0f3F800000;
	rcp.rn.f32 	%f92, %f91;
	mul.f32 	%f13, %f4, %f92;
	div.rn.f32 	%f14, %f3, %f5;
	abs.f32 	%f15, %f14;
	setp.eq.f32 	%p13, %f14, 0f3F800000;
	mov.f32 	%f227, 0f3F800000;
	@%p13 bra 	$L__BB0_16;
	setp.num.f32 	%p14, %f15, %f15;
	@%p14 bra 	$L__BB0_14;
	mov.f32 	%f148, 0f40000000;
	add.rn.f32 	%f227, %f14, %f148;
	bra.uni 	$L__BB0_16;
$L__BB0_14:
	setp.lt.f32 	%p15, %f15, 0f00800000;
	mul.f32 	%f93, %f15, 0f4B800000;
	selp.f32 	%f94, %f93, %f15, %p15;
	mov.b32 	%r19, %f94;
	add.s32 	%r20, %r19, -1060439283;
	and.b32  	%r21, %r20, -8388608;
	sub.s32 	%r22, %r19, %r21;
	mov.b32 	%f95, %r22;
	cvt.rn.f32.s32 	%f96, %r21;
	selp.f32 	%f97, 0fC1C00000, 0f00000000, %p15;
	fma.rn.f32 	%f98, %f96, 0f34000000, %f97;
	add.f32 	%f99, %f95, 0fBF800000;
	add.f32 	%f100, %f95, 0f3F800000;
	rcp.approx.ftz.f32 	%f101, %f100;
	add.f32 	%f102, %f99, %f99;
	mul.f32 	%f103, %f102, %f101;
	mul.f32 	%f104, %f103, %f103;
	neg.f32 	%f105, %f103;
	sub.f32 	%f106, %f99, %f103;
	add.f32 	%f107, %f106, %f106;
	fma.rn.f32 	%f108, %f105, %f99, %f107;
	mul.rn.f32 	%f109, %f101, %f108;
	fma.rn.f32 	%f110, %f104, 0f3A2C32E4, 0f3B52E7DB;
	fma.rn.f32 	%f111, %f110, %f104, 0f3C93BB73;
	fma.rn.f32 	%f112, %f111, %f104, 0f3DF6384F;
	mul.rn.f32 	%f113, %f112, %f104;
	fma.rn.f32 	%f114, %f103, 0f3FB8AA3B, %f98;
	mul.f32 	%f115, %f113, 0f40400000;
	sub.f32 	%f116, %f98, %f114;
	fma.rn.f32 	%f117, %f103, 0f3FB8AA3B, %f116;
	fma.rn.f32 	%f118, %f109, 0f3FB8AA3B, %f117;
	fma.rn.f32 	%f119, %f103, 0f32A55E34, %f118;
	fma.rn.f32 	%f120, %f115, %f109, %f119;
	fma.rn.f32 	%f121, %f113, %f103, %f120;
	add.rn.f32 	%f122, %f114, %f121;
	mov.f32 	%f123, 0f40000000;
	mul.rn.f32 	%f124, %f122, %f123;
	cvt.rni.f32.f32 	%f125, %f124;
	sub.f32 	%f126, %f124, %f125;
	neg.f32 	%f127, %f124;
	fma.rn.f32 	%f128, %f122, 0f40000000, %f127;
	neg.f32 	%f129, %f114;
	add.rn.f32 	%f130, %f122, %f129;
	neg.f32 	%f131, %f130;
	add.rn.f32 	%f132, %f121, %f131;
	fma.rn.f32 	%f133, %f132, 0f40000000, %f128;
	add.f32 	%f134, %f126, %f133;
	setp.gt.f32 	%p16, %f125, 0f00000000;
	selp.b32 	%r23, 0, -2097152000, %p16;
	setp.neu.f32 	%p17, %f14, 0f00000000;
	setp.neu.f32 	%p18, %f15, 0f7F800000;
	setp.lt.f32 	%p19, %f124, 0f00000000;
	selp.f32 	%f135, 0f00000000, 0f7F800000, %p19;
	abs.f32 	%f136, %f124;
	setp.gt.f32 	%p20, %f136, 0f43180000;
	cvt.rzi.s32.f32 	%r24, %f125;
	shl.b32 	%r25, %r24, 23;
	sub.s32 	%r26, %r25, %r23;
	mov.b32 	%f137, %r26;
	add.s32 	%r27, %r23, 2130706432;
	mov.b32 	%f138, %r27;
	fma.rn.f32 	%f139, %f134, 0f391FCB8E, 0f3AAF85ED;
	fma.rn.f32 	%f140, %f139, %f134, 0f3C1D9856;
	fma.rn.f32 	%f141, %f140, %f134, 0f3D6357BB;
	fma.rn.f32 	%f142, %f141, %f134, 0f3E75FDEC;
	fma.rn.f32 	%f143, %f142, %f134, 0f3F317218;
	fma.rn.f32 	%f144, %f143, %f134, 0f3F800000;
	mul.f32 	%f145, %f144, %f138;
	mul.f32 	%f146, %f145, %f137;
	selp.f32 	%f227, %f135, %f146, %p20;
	and.pred  	%p21, %p17, %p18;
	@%p21 bra 	$L__BB0_16;
	add.f32 	%f147, %f14, %f14;
	mov.b32 	%r28, %f147;
	and.b32  	%r29, %r28, 2147483647;
	mov.b32 	%f227, %r29;
$L__BB0_16:
	mul.f32 	%f20, %f227, 0fBF000000;
	abs.f32 	%f21, %f5;
	setp.eq.f32 	%p22, %f5, 0f3F800000;
	mov.f32 	%f228, 0f3F800000;
	@%p22 bra 	$L__BB0_21;
	setp.num.f32 	%p23, %f21, %f21;
	@%p23 bra 	$L__BB0_19;
	mov.f32 	%f205, 0f40000000;
	add.rn.f32 	%f228, %f5, %f205;
	bra.uni 	$L__BB0_21;
$L__BB0_19:
	setp.lt.f32 	%p24, %f21, 0f00800000;
	mul.f32 	%f150, %f21, 0f4B800000;
	selp.f32 	%f151, %f150, %f21, %p24;
	mov.b32 	%r30, %f151;
	add.s32 	%r31, %r30, -1060439283;
	and.b32  	%r32, %r31, -8388608;
	sub.s32 	%r33, %r30, %r32;
	mov.b32 	%f152, %r33;
	cvt.rn.f32.s32 	%f153, %r32;
	selp.f32 	%f154, 0fC1C00000, 0f00000000, %p24;
	fma.rn.f32 	%f155, %f153, 0f34000000, %f154;
	add.f32 	%f156, %f152, 0fBF800000;
	add.f32 	%f157, %f152, 0f3F800000;
	rcp.approx.ftz.f32 	%f158, %f157;
	add.f32 	%f159, %f156, %f156;
	mul.f32 	%f160, %f159, %f158;
	mul.f32 	%f161, %f160, %f160;
	neg.f32 	%f162, %f160;
	sub.f32 	%f163, %f156, %f160;
	add.f32 	%f164, %f163, %f163;
	fma.rn.f32 	%f165, %f162, %f156, %f164;
	mul.rn.f32 	%f166, %f158, %f165;
	fma.rn.f32 	%f167, %f161, 0f3A2C32E4, 0f3B52E7DB;
	fma.rn.f32 	%f168, %f167, %f161, 0f3C93BB73;
	fma.rn.f32 	%f169, %f168, %f161, 0f3DF6384F;
	mul.rn.f32 	%f170, %f169, %f161;
	fma.rn.f32 	%f171, %f160, 0f3FB8AA3B, %f155;
	mul.f32 	%f172, %f170, 0f40400000;
	sub.f32 	%f173, %f155, %f171;
	fma.rn.f32 	%f174, %f160, 0f3FB8AA3B, %f173;
	fma.rn.f32 	%f175, %f166, 0f3FB8AA3B, %f174;
	fma.rn.f32 	%f176, %f160, 0f32A55E34, %f175;
	fma.rn.f32 	%f177, %f172, %f166, %f176;
	fma.rn.f32 	%f178, %f170, %f160, %f177;
	add.rn.f32 	%f179, %f171, %f178;
	mov.f32 	%f180, 0f40000000;
	mul.rn.f32 	%f181, %f179, %f180;
	cvt.rni.f32.f32 	%f182, %f181;
	sub.f32 	%f183, %f181, %f182;
	neg.f32 	%f184, %f181;
	fma.rn.f32 	%f185, %f179, 0f40000000, %f184;
	neg.f32 	%f186, %f171;
	add.rn.f32 	%f187, %f179, %f186;
	neg.f32 	%f188, %f187;
	add.rn.f32 	%f189, %f178, %f188;
	fma.rn.f32 	%f190, %f189, 0f40000000, %f185;
	add.f32 	%f191, %f183, %f190;
	setp.gt.f32 	%p25, %f182, 0f00000000;
	selp.b32 	%r34, 0, -2097152000, %p25;
	setp.neu.f32 	%p26, %f5, 0f00000000;
	setp.neu.f32 	%p27, %f21, 0f7F800000;
	setp.lt.f32 	%p28, %f181, 0f00000000;
	selp.f32 	%f192, 0f00000000, 0f7F800000, %p28;
	abs.f32 	%f193, %f181;
	setp.gt.f32 	%p29, %f193, 0f43180000;
	cvt.rzi.s32.f32 	%r35, %f182;
	shl.b32 	%r36, %r35, 23;
	sub.s32 	%r37, %r36, %r34;
	mov.b32 	%f194, %r37;
	add.s32 	%r38, %r34, 2130706432;
	mov.b32 	%f195, %r38;
	fma.rn.f32 	%f196, %f191, 0f391FCB8E, 0f3AAF85ED;
	fma.rn.f32 	%f197, %f196, %f191, 0f3C1D9856;
	fma.rn.f32 	%f198, %f197, %f191, 0f3D6357BB;
	fma.rn.f32 	%f199, %f198, %f191, 0f3E75FDEC;
	fma.rn.f32 	%f200, %f199, %f191, 0f3F317218;
	fma.rn.f32 	%f201, %f200, %f191, 0f3F800000;
	mul.f32 	%f202, %f201, %f195;
	mul.f32 	%f203, %f202, %f194;
	selp.f32 	%f228, %f192, %f203, %p29;
	and.pred  	%p30, %p26, %p27;
	@%p30 bra 	$L__BB0_21;
	add.f32 	%f204, %f5, %f5;
	mov.b32 	%r39, %f204;
	and.b32  	%r40, %r39, 2147483647;
	mov.b32 	%f228, %r40;
$L__BB0_21:
	fma.rn.f32 	%f206, %f20, 0f3BBB989D, 0f3F000000;
	cvt.sat.f32.f32 	%f207, %f206;
	mov.f32 	%f208, 0f4B400001;
	mov.f32 	%f209, 0f437C0000;
	fma.rm.f32 	%f210, %f207, %f209, %f208;
	mul.f32 	%f211, %f228, 0f40C90FDB;
	sqrt.rn.f32 	%f212, %f211;
	add.f32 	%f213, %f210, 0fCB40007F;
	neg.f32 	%f214, %f213;
	fma.rn.f32 	%f215, %f20, 0f3FB8AA3B, %f214;
	fma.rn.f32 	%f216, %f20, 0f32A57060, %f215;
	ex2.approx.ftz.f32 	%f217, %f216;
	mov.b32 	%r41, %f210;
	shl.b32 	%r42, %r41, 23;
	mov.b32 	%f218, %r42;
	mul.f32 	%f219, %f217, %f218;
	div.rn.f32 	%f220, %f219, %f212;
	mov.f32 	%f221, 0f3F800000;
	sub.f32 	%f222, %f221, %f4;
	fma.rn.f32 	%f223, %f222, %f220, %f13;
	ld.global.f32 	%f224, [%rd53];
	fma.rn.f32 	%f229, %f224, %f223, %f229;
	add.s64 	%rd54, %rd54, -1;
	add.s64 	%rd53, %rd53, 4;
	add.s64 	%rd52, %rd52, 4;
	add.s64 	%rd51, %rd51, 4;
	add.s64 	%rd50, %rd50, 4;
	setp.ne.s64 	%p31, %rd54, 0;
	@%p31 bra 	$L__BB0_6;
$L__BB0_22:
	cvta.to.global.u64 	%rd46, %rd26;
	shl.b64 	%rd47, %rd5, 2;
	add.s64 	%rd48, %rd46, %rd47;
	st.global.f32 	[%rd48], %f229;
$L__BB0_23:
	ret;

}
	// .globl	render_exp_bkg
.visible .entry render_exp_bkg(
	.param .u64 .ptr .align 1 render_exp_bkg_param_0,
	.param .u64 .ptr .align 1 render_exp_bkg_param_1,
	.param .u64 .ptr .align 1 render_exp_bkg_param_2,
	.param .u64 .ptr .align 1 render_exp_bkg_param_3,
	.param .u64 render_exp_bkg_param_4,
	.param .u64 render_exp_bkg_param_5
)
{
	.reg .pred 	%p<3>;
	.reg .b32 	%r<10>;
	.reg .b32 	%f<19>;
	.reg .b64 	%rd<27>;

	ld.param.u64 	%rd5, [render_exp_bkg_param_0];
	ld.param.u64 	%rd6, [render_exp_bkg_param_1];
	ld.param.u64 	%rd7, [render_exp_bkg_param_2];
	ld.param.u64 	%rd8, [render_exp_bkg_param_3];
	ld.param.u64 	%rd9, [render_exp_bkg_param_4];
	ld.param.u64 	%rd10, [render_exp_bkg_param_5];
	mov.u32 	%r1, %ntid.x;
	mov.u32 	%r2, %ctaid.x;
	mov.u32 	%r3, %tid.x;
	mad.lo.s32 	%r4, %r1, %r2, %r3;
	cvt.u64.u32 	%rd1, %r4;
	mul.lo.s64 	%rd11, %rd10, %rd9;
	setp.le.u64 	%p1, %rd11, %rd1;
	@%p1 bra 	$L__BB1_5;
	and.b64  	%rd12, %rd9, -4294967296;
	setp.ne.s64 	%p2, %rd12, 0;
	@%p2 bra 	$L__BB1_3;
	cvt.u32.u64 	%r5, %rd9;
	cvt.u32.u64 	%r6, %rd1;
	div.u32 	%r7, %r6, %r5;
	cvt.u64.u32 	%rd26, %r7;
	bra.uni 	$L__BB1_4;
$L__BB1_3:
	div.u64 	%rd26, %rd1, %rd9;
$L__BB1_4:
	mul.lo.s64 	%rd13, %rd26, %rd9;
	sub.s64 	%rd14, %rd1, %rd13;
	cvta.to.global.u64 	%rd15, %rd6;
	shl.b64 	%rd16, %rd14, 2;
	add.s64 	%rd17, %rd15, %rd16;
	ld.global.f32 	%f1, [%rd17];
	cvta.to.global.u64 	%rd18, %rd7;
	shl.b64 	%rd19, %rd26, 2;
	add.s64 	%rd20, %rd18, %rd19;
	ld.global.f32 	%f2, [%rd20];
	cvta.to.global.u64 	%rd21, %rd8;
	add.s64 	%rd22, %rd21, %rd19;
	ld.global.f32 	%f3, [%rd22];
	mul.f32 	%f4, %f1, %f2;
	fma.rn.f32 	%f5, %f4, 0f3BBB989D, 0f3F000000;
	cvt.sat.f32.f32 	%f6, %f5;
	mov.f32 	%f7, 0f4B400001;
	mov.f32 	%f8, 0f437C0000;
	fma.rm.f32 	%f9, %f6, %f8, %f7;
	add.f32 	%f10, %f9, 0fCB40007F;
	neg.f32 	%f11, %f10;
	fma.rn.f32 	%f12, %f4, 0f3FB8AA3B, %f11;
	fma.rn.f32 	%f13, %f4, 0f32A57060, %f12;
	mov.b32 	%r8, %f9;
	shl.b32 	%r9, %r8, 23;
	mov.b32 	%f14, %r9;
	ex2.approx.ftz.f32 	%f15, %f13;
	mul.f32 	%f16, %f15, %f14;
	cvta.to.global.u64 	%rd23, %rd5;
	shl.b64 	%rd24, %rd1, 2;
	add.s64 	%rd25, %rd23, %rd24;
	ld.global.f32 	%f17, [%rd25];
	fma.rn.f32 	%f18, %f3, %f16, %f17;
	st.global.f32 	[%rd25], %f18;
$L__BB1_5:
	ret;

}
	// .globl	render_poly_bkg
.visible .entry render_poly_bkg(
	.param .u64 .ptr .align 1 render_poly_bkg_param_0,
	.param .u64 .ptr .align 1 render_poly_bkg_param_1,
	.param .u64 .ptr .align 1 render_poly_bkg_param_2,
	.param .u64 .ptr .align 1 render_poly_bkg_param_3,
	.param .u64 render_poly_bkg_param_4,
	.param .u64 render_poly_bkg_param_5,
	.param .u64 render_poly_bkg_param_6
)
{
	.reg .pred 	%p<59>;
	.reg .b32 	%r<29>;
	.reg .b32 	%f<172>;
	.reg .b64 	%rd<42>;

	ld.param.u64 	%rd17, [render_poly_bkg_param_2];
	ld.param.u64 	%rd15, [render_poly_bkg_param_4];
	ld.param.u64 	%rd18, [render_poly_bkg_param_5];
	ld.param.u64 	%rd16, [render_poly_bkg_param_6];
	cvta.to.global.u64 	%rd1, %rd17;
	mov.u32 	%r1, %ntid.x;
	mov.u32 	%r2, %ctaid.x;
	mov.u32 	%r3, %tid.x;
	mad.lo.s32 	%r4, %r1, %r2, %r3;
	cvt.u64.u32 	%rd2, %r4;
	mul.lo.s64 	%rd19, %rd18, %rd15;
	setp.le.u64 	%p2, %rd19, %rd2;
	@%p2 bra 	$L__BB2_32;
	and.b64  	%rd20, %rd15, -4294967296;
	setp.ne.s64 	%p3, %rd20, 0;
	@%p3 bra 	$L__BB2_3;
	cvt.u32.u64 	%r5, %rd15;
	cvt.u32.u64 	%r6, %rd2;
	div.u32 	%r7, %r6, %r5;
	cvt.u64.u32 	%rd39, %r7;
	bra.uni 	$L__BB2_4;
$L__BB2_3:
	div.u64 	%rd39, %rd2, %rd15;
$L__BB2_4:
	mul.lo.s64 	%rd21, %rd39, %rd15;
	sub.s64 	%rd22, %rd2, %rd21;
	cvt.rn.f32.u64 	%f45, %rd22;
	cvt.rn.f32.u64 	%f46, %rd15;
	div.rn.f32 	%f47, %f45, %f46;
	fma.rn.f32 	%f1, %f47, 0f40000000, 0fBF800000;
	mul.lo.s64 	%rd6, %rd39, %rd16;
	setp.eq.s64 	%p4, %rd16, 0;
	mov.f32 	%f168, 0f00000000;
	@%p4 bra 	$L__BB2_31;
	abs.f32 	%f50, %f1;
	setp.lt.f32 	%p5, %f50, 0f00800000;
	mul.f32 	%f51, %f50, 0f4B800000;
	selp.f32 	%f52, %f51, %f50, %p5;
	selp.f32 	%f53, 0fC1C00000, 0f00000000, %p5;
	mov.b32 	%r8, %f52;
	add.s32 	%r9, %r8, -1060439283;
	and.b32  	%r10, %r9, -8388608;
	sub.s32 	%r11, %r8, %r10;
	mov.b32 	%f54, %r11;
	cvt.rn.f32.s32 	%f55, %r10;
	fma.rn.f32 	%f56, %f55, 0f34000000, %f53;
	add.f32 	%f57, %f54, 0fBF800000;
	add.f32 	%f58, %f54, 0f3F800000;
	rcp.approx.ftz.f32 	%f59, %f58;
	add.f32 	%f60, %f57, %f57;
	mul.f32 	%f61, %f60, %f59;
	mul.f32 	%f62, %f61, %f61;
	sub.f32 	%f63, %f57, %f61;
	add.f32 	%f64, %f63, %f63;
	neg.f32 	%f65, %f61;
	fma.rn.f32 	%f66, %f65, %f57, %f64;
	mul.rn.f32 	%f67, %f59, %f66;
	fma.rn.f32 	%f68, %f62, 0f3A2C32E4, 0f3B52E7DB;
	fma.rn.f32 	%f69, %f68, %f62, 0f3C93BB73;
	fma.rn.f32 	%f70, %f69, %f62, 0f3DF6384F;
	mul.rn.f32 	%f71, %f70, %f62;
	fma.rn.f32 	%f72, %f61, 0f3FB8AA3B, %f56;
	sub.f32 	%f73, %f56, %f72;
	fma.rn.f32 	%f74, %f61, 0f3FB8AA3B, %f73;
	fma.rn.f32 	%f75, %f67, 0f3FB8AA3B, %f74;
	fma.rn.f32 	%f76, %f61, 0f32A55E34, %f75;
	mul.f32 	%f77, %f71, 0f40400000;
	fma.rn.f32 	%f78, %f77, %f67, %f76;
	fma.rn.f32 	%f79, %f71, %f61, %f78;
	add.rn.f32 	%f3, %f72, %f79;
	neg.f32 	%f80, %f72;
	add.rn.f32 	%f81, %f3, %f80;
	neg.f32 	%f82, %f81;
	add.rn.f32 	%f4, %f79, %f82;
	setp.eq.f32 	%p6, %f1, 0f00000000;
	setp.eq.f32 	%p7, %f50, 0f7F800000;
	or.pred  	%p1, %p6, %p7;
	add.f32 	%f5, %f1, %f1;
	mov.b32 	%r12, %f5;
	and.b32  	%r13, %r12, 2147483647;
	mov.b32 	%f6, %r13;
	setp.eq.s64 	%p8, %rd16, 1;
	mov.f32 	%f168, 0f00000000;
	mov.b64 	%rd41, 0;
	@%p8 bra 	$L__BB2_22;
	and.b64  	%rd41, %rd16, -2;
	mov.f32 	%f168, 0f00000000;
	mov.b64 	%rd40, 0;
	not.pred 	%p18, %p1;
$L__BB2_7:
	setp.eq.f32 	%p9, %f1, 0f3F800000;
	add.s64 	%rd25, %rd40, %rd6;
	shl.b64 	%rd26, %rd25, 2;
	add.s64 	%rd9, %rd1, %rd26;
	ld.global.f32 	%f8, [%rd9];
	cvt.rn.f32.u64 	%f9, %rd40;
	mul.f32 	%f85, %f9, 0f3F000000;
	cvt.rzi.f32.f32 	%f86, %f85;
	add.f32 	%f87, %f86, %f86;
	sub.f32 	%f88, %f9, %f87;
	abs.f32 	%f10, %f88;
	mul.rn.f32 	%f89, %f3, %f9;
	neg.f32 	%f90, %f89;
	fma.rn.f32 	%f91, %f3, %f9, %f90;
	fma.rn.f32 	%f92, %f4, %f9, %f91;
	cvt.rni.f32.f32 	%f93, %f89;
	sub.f32 	%f94, %f89, %f93;
	add.f32 	%f95, %f94, %f92;
	fma.rn.f32 	%f96, %f95, 0f391FCB8E, 0f3AAF85ED;
	fma.rn.f32 	%f97, %f96, %f95, 0f3C1D9856;
	fma.rn.f32 	%f98, %f97, %f95, 0f3D6357BB;
	fma.rn.f32 	%f99, %f98, %f95, 0f3E75FDEC;
	fma.rn.f32 	%f100, %f99, %f95, 0f3F317218;
	fma.rn.f32 	%f101, %f100, %f95, 0f3F800000;
	cvt.rzi.s32.f32 	%r14, %f93;
	setp.gt.f32 	%p10, %f93, 0f00000000;
	selp.b32 	%r15, 0, -2097152000, %p10;
	add.s32 	%r16, %r15, 2130706432;
	mov.b32 	%f102, %r16;
	mul.f32 	%f103, %f101, %f102;
	shl.b32 	%r17, %r14, 23;
	sub.s32 	%r18, %r17, %r15;
	mov.b32 	%f104, %r18;
	mul.f32 	%f105, %f103, %f104;
	abs.f32 	%f106, %f89;
	setp.gt.f32 	%p11, %f106, 0f43180000;
	setp.lt.f32 	%p12, %f89, 0f00000000;
	selp.f32 	%f107, 0f00000000, 0f7F800000, %p12;
	selp.f32 	%f11, %f107, %f105, %p11;
	setp.eq.s64 	%p13, %rd40, 0;
	or.pred  	%p14, %p9, %p13;
	mov.f32 	%f166, 0f3F800000;
	@%p14 bra 	$L__BB2_14;
	setp.num.f32 	%p15, %f50, %f50;
	abs.f32 	%f108, %f9;
	setp.num.f32 	%p16, %f108, %f108;
	and.pred  	%p17, %p15, %p16;
	@%p17 bra 	$L__BB2_10;
	add.rn.f32 	%f166, %f1, %f9;
	bra.uni 	$L__BB2_14;
$L__BB2_10:
	@%p18 bra 	$L__BB2_12;
	setp.neu.f32 	%p25, %f10, 0f3F800000;
	selp.f32 	%f166, %f6, %f5, %p25;
	bra.uni 	$L__BB2_14;
$L__BB2_12:
	setp.geu.f32 	%p19, %f1, 0f00000000;
	setp.eq.f32 	%p20, %f1, 0fBF800000;
	setp.eq.f32 	%p21, %f108, 0f7F800000;
	and.pred  	%p22, %p20, %p21;
	or.pred  	%p23, %p22, %p19;
	selp.f32 	%f166, 0f3F800000, %f11, %p22;
	@%p23 bra 	$L__BB2_14;
	setp.neu.f32 	%p24, %f10, 0f3F800000;
	neg.f32 	%f109, %f11;
	selp.f32 	%f166, %f11, %f109, %p24;
$L__BB2_14:
	setp.eq.f32 	%p26, %f1, 0f3F800000;
	fma.rn.f32 	%f18, %f8, %f166, %f168;
	ld.global.f32 	%f19, [%rd9+4];
	add.s64 	%rd10, %rd40, 1;
	cvt.rn.f32.u64 	%f20, %rd10;
	mul.f32 	%f111, %f20, 0f3F000000;
	cvt.rzi.f32.f32 	%f112, %f111;
	add.f32 	%f113, %f112, %f112;
	sub.f32 	%f114, %f20, %f113;
	abs.f32 	%f21, %f114;
	mul.rn.f32 	%f115, %f3, %f20;
	neg.f32 	%f116, %f115;
	fma.rn.f32 	%f117, %f3, %f20, %f116;
	fma.rn.f32 	%f118, %f4, %f20, %f117;
	cvt.rni.f32.f32 	%f119, %f115;
	sub.f32 	%f120, %f115, %f119;
	add.f32 	%f121, %f120, %f118;
	fma.rn.f32 	%f122, %f121, 0f391FCB8E, 0f3AAF85ED;
	fma.rn.f32 	%f123, %f122, %f121, 0f3C1D9856;
	fma.rn.f32 	%f124, %f123, %f121, 0f3D6357BB;
	fma.rn.f32 	%f125, %f124, %f121, 0f3E75FDEC;
	fma.rn.f32 	%f126, %f125, %f121, 0f3F317218;
	fma.rn.f32 	%f127, %f126, %f121, 0f3F800000;
	cvt.rzi.s32.f32 	%r19, %f119;
	setp.gt.f32 	%p27, %f119, 0f00000000;
	selp.b32 	%r20, 0, -2097152000, %p27;
	add.s32 	%r21, %r20, 2130706432;
	mov.b32 	%f128, %r21;
	mul.f32 	%f129, %f127, %f128;
	shl.b32 	%r22, %r19, 23;
	sub.s32 	%r23, %r22, %r20;
	mov.b32 	%f130, %r23;
	mul.f32 	%f131, %f129, %f130;
	abs.f32 	%f132, %f115;
	setp.gt.f32 	%p28, %f132, 0f43180000;
	setp.lt.f32 	%p29, %f115, 0f00000000;
	selp.f32 	%f133, 0f00000000, 0f7F800000, %p29;
	selp.f32 	%f22, %f133, %f131, %p28;
	mov.f32 	%f167, 0f3F800000;
	@%p26 bra 	$L__BB2_21;
	setp.nan.f32 	%p30, %f50, %f50;
	abs.f32 	%f134, %f20;
	setp.nan.f32 	%p31, %f134, %f134;
	or.pred  	%p32, %p30, %p31;
	@%p32 bra 	$L__BB2_20;
	@%p1 bra 	$L__BB2_19;
	setp.geu.f32 	%p33, %f1, 0f00000000;
	setp.eq.f32 	%p34, %f1, 0fBF800000;
	setp.eq.f32 	%p35, %f134, 0f7F800000;
	and.pred  	%p36, %p34, %p35;
	or.pred  	%p37, %p36, %p33;
	selp.f32 	%f167, 0f3F800000, %f22, %p36;
	@%p37 bra 	$L__BB2_21;
	setp.neu.f32 	%p38, %f21, 0f3F800000;
	neg.f32 	%f135, %f22;
	selp.f32 	%f167, %f22, %f135, %p38;
	bra.uni 	$L__BB2_21;
$L__BB2_19:
	setp.neu.f32 	%p39, %f21, 0f3F800000;
	selp.f32 	%f167, %f6, %f5, %p39;
	bra.uni 	$L__BB2_21;
$L__BB2_20:
	add.rn.f32 	%f167, %f1, %f20;
$L__BB2_21:
	fma.rn.f32 	%f168, %f19, %f167, %f18;
	add.s64 	%rd40, %rd10, 1;
	setp.ne.s64 	%p40, %rd40, %rd41;
	@%p40 bra 	$L__BB2_7;
$L__BB2_22:
	and.b64  	%rd27, %rd16, 1;
	setp.eq.b64 	%p41, %rd27, 1;
	not.pred 	%p42, %p41;
	@%p42 bra 	$L__BB2_31;
	setp.eq.f32 	%p43, %f1, 0f3F800000;
	add.s64 	%rd28, %rd41, %rd6;
	shl.b64 	%rd29, %rd28, 2;
	add.s64 	%rd30, %rd1, %rd29;
	ld.global.f32 	%f32, [%rd30];
	cvt.rn.f32.u64 	%f33, %rd41;
	mul.f32 	%f137, %f33, 0f3F000000;
	cvt.rzi.f32.f32 	%f138, %f137;
	add.f32 	%f139, %f138, %f138;
	sub.f32 	%f140, %f33, %f139;
	abs.f32 	%f34, %f140;
	mul.rn.f32 	%f141, %f3, %f33;
	neg.f32 	%f142, %f141;
	fma.rn.f32 	%f143, %f3, %f33, %f142;
	fma.rn.f32 	%f144, %f4, %f33, %f143;
	cvt.rni.f32.f32 	%f145, %f141;
	sub.f32 	%f146, %f141, %f145;
	add.f32 	%f147, %f146, %f144;
	fma.rn.f32 	%f148, %f147, 0f391FCB8E, 0f3AAF85ED;
	fma.rn.f32 	%f149, %f148, %f147, 0f3C1D9856;
	fma.rn.f32 	%f150, %f149, %f147, 0f3D6357BB;
	fma.rn.f32 	%f151, %f150, %f147, 0f3E75FDEC;
	fma.rn.f32 	%f152, %f151, %f147, 0f3F317218;
	fma.rn.f32 	%f153, %f152, %f147, 0f3F800000;
	cvt.rzi.s32.f32 	%r24, %f145;
	setp.gt.f32 	%p44, %f145, 0f00000000;
	selp.b32 	%r25, 0, -2097152000, %p44;
	add.s32 	%r26, %r25, 2130706432;
	mov.b32 	%f154, %r26;
	mul.f32 	%f155, %f153, %f154;
	shl.b32 	%r27, %r24, 23;
	sub.s32 	%r28, %r27, %r25;
	mov.b32 	%f156, %r28;
	mul.f32 	%f157, %f155, %f156;
	abs.f32 	%f158, %f141;
	setp.gt.f32 	%p45, %f158, 0f43180000;
	setp.lt.f32 	%p46, %f141, 0f00000000;
	selp.f32 	%f159, 0f00000000, 0f7F800000, %p46;
	selp.f32 	%f35, %f159, %f157, %p45;
	setp.eq.s64 	%p47, %rd41, 0;
	or.pred  	%p48, %p43, %p47;
	mov.f32 	%f170, 0f3F800000;
	@%p48 bra 	$L__BB2_30;
	setp.nan.f32 	%p49, %f50, %f50;
	abs.f32 	%f160, %f33;
	setp.nan.f32 	%p50, %f160, %f160;
	or.pred  	%p51, %p49, %p50;
	@%p51 bra 	$L__BB2_29;
	@%p1 bra 	$L__BB2_28;
	setp.geu.f32 	%p52, %f1, 0f00000000;
	setp.eq.f32 	%p53, %f1, 0fBF800000;
	setp.eq.f32 	%p54, %f160, 0f7F800000;
	and.pred  	%p55, %p53, %p54;
	or.pred  	%p56, %p55, %p52;
	selp.f32 	%f170, 0f3F800000, %f35, %p55;
	@%p56 bra 	$L__BB2_30;
	setp.neu.f32 	%p57, %f34, 0f3F800000;
	neg.f32 	%f161, %f35;
	selp.f32 	%f170, %f35, %f161, %p57;
	bra.uni 	$L__BB2_30;
$L__BB2_28:
	setp.neu.f32 	%p58, %f34, 0f3F800000;
	selp.f32 	%f170, %f6, %f5, %p58;
	bra.uni 	$L__BB2_30;
$L__BB2_29:
	add.rn.f32 	%f170, %f1, %f33;
$L__BB2_30:
	fma.rn.f32 	%f168, %f32, %f170, %f168;
$L__BB2_31:
	ld.param.u64 	%rd38, [render_poly_bkg_param_3];
	ld.param.u64 	%rd37, [render_poly_bkg_param_0];
	cvta.to.global.u64 	%rd31, %rd38;
	shl.b64 	%rd32, %rd39, 2;
	add.s64 	%rd33, %rd31, %rd32;
	ld.global.f32 	%f162, [%rd33];
	cvta.to.global.u64 	%rd34, %rd37;
	shl.b64 	%rd35, %rd2, 2;
	add.s64 	%rd36, %rd34, %rd35;
	ld.global.f32 	%f163, [%rd36];
	fma.rn.f32 	%f164, %f168, %f162, %f163;
	st.global.f32 	[%rd36], %f164;
$L__BB2_32:
	ret;

}
	// .globl	render_uniform_noise
.visible .entry render_uniform_noise(
	.param .u64 .ptr .align 1 render_uniform_noise_param_0,
	.param .align 8 .b8 render_uniform_noise_param_1[16],
	.param .u64 .ptr .align 1 render_uniform_noise_param_2,
	.param .u64 render_uniform_noise_param_3,
	.param .u64 render_uniform_noise_param_4
)
{
	.local .align 8 .b8 	__local_depot3[8];
	.reg .b64 	%SP;
	.reg .b64 	%SPL;
	.reg .pred 	%p<10>;
	.reg .b32 	%r<36>;
	.reg .b32 	%f<10>;
	.reg .b64 	%rd<96>;
	.reg .b64 	%fd<16>;

	mov.u64 	%SPL, __local_depot3;
	cvta.local.u64 	%SP, %SPL;
	ld.param.u64 	%rd17, [render_uniform_noise_param_1+8];
	ld.param.u64 	%rd16, [render_uniform_noise_param_1];
	ld.param.u64 	%rd18, [render_uniform_noise_param_2];
	ld.param.u64 	%rd20, [render_uniform_noise_param_4];
	mov.u32 	%r2, %ntid.x;
	mov.u32 	%r3, %ctaid.x;
	mov.u32 	%r4, %tid.x;
	mad.lo.s32 	%r5, %r2, %r3, %r4;
	cvt.u64.u32 	%rd1, %r5;
	setp.lt.u64 	%p1, %rd20, %rd1;
	@%p1 bra 	$L__BB3_13;
	ld.param.u64 	%rd90, [render_uniform_noise_param_3];
	cvta.to.global.u64 	%rd2, %rd17;
	cvta.to.global.u64 	%rd21, %rd16;
	cvta.to.global.u64 	%rd3, %rd18;
	shl.b64 	%rd22, %rd1, 3;
	add.s64 	%rd23, %rd21, %rd22;
	ld.global.f64 	%fd1, [%rd23];
	mul.lo.s64 	%rd93, %rd90, %rd1;
	add.s64 	%rd5, %rd93, %rd90;
	setp.ge.u64 	%p2, %rd93, %rd5;
	@%p2 bra 	$L__BB3_13;
	ld.param.u64 	%rd91, [render_uniform_noise_param_3];
	shl.b64 	%rd24, %rd1, 5;
	add.s64 	%rd6, %rd3, %rd24;
	cvt.u32.u64 	%r1, %rd1;
	add.s64 	%rd26, %rd2, %rd22;
	ld.global.f64 	%fd3, [%rd26];
	sub.f64 	%fd2, %fd3, %fd1;
	and.b64  	%rd27, %rd91, 1;
	setp.eq.b64 	%p3, %rd27, 1;
	not.pred 	%p4, %p3;
	@%p4 bra 	$L__BB3_6;
	setp.ne.s32 	%p5, %r1, 0;
	ld.global.u64 	%rd28, [%rd6];
	ld.global.u64 	%rd29, [%rd6+24];
	add.s64 	%rd30, %rd29, %rd28;
	mov.b64 	{%r6, %r7}, %rd30;
	shf.l.wrap.b32 	%r8, %r6, %r7, 23;
	shf.l.wrap.b32 	%r9, %r7, %r6, 23;
	mov.b64 	%rd31, {%r9, %r8};
	add.s64 	%rd32, %rd31, %rd28;
	ld.global.u64 	%rd33, [%rd6+8];
	shl.b64 	%rd34, %rd33, 17;
	ld.global.u64 	%rd35, [%rd6+16];
	xor.b64  	%rd36, %rd35, %rd28;
	xor.b64  	%rd37, %rd29, %rd33;
	xor.b64  	%rd38, %rd33, %rd36;
	st.global.u64 	[%rd6+8], %rd38;
	xor.b64  	%rd39, %rd28, %rd37;
	st.global.u64 	[%rd6], %rd39;
	xor.b64  	%rd40, %rd36, %rd34;
	st.global.u64 	[%rd6+16], %rd40;
	mov.b64 	{%r10, %r11}, %rd37;
	shf.l.wrap.b32 	%r12, %r11, %r10, 13;
	shf.l.wrap.b32 	%r13, %r10, %r11, 13;
	mov.b64 	%rd41, {%r13, %r12};
	st.global.u64 	[%rd6+24], %rd41;
	cvt.rn.f64.u64 	%fd4, %rd32;
	mul.f64 	%fd5, %fd4, 0d3BF0000000000000;
	fma.rn.f64 	%fd6, %fd2, %fd5, %fd1;
	cvt.rn.f32.f64 	%f1, %fd6;
	@%p5 bra 	$L__BB3_5;
	cvt.f64.f32 	%fd7, %f1;
	add.u64 	%rd42, %SP, 0;
	add.u64 	%rd43, %SPL, 0;
	st.local.f64 	[%rd43], %fd7;
	mov.u64 	%rd44, $str;
	cvta.global.u64 	%rd45, %rd44;
	{ // callseq 0, 0
	.param .b64 param0;
	st.param.b64 	[param0], %rd45;
	.param .b64 param1;
	st.param.b64 	[param1], %rd42;
	.param .b32 retval0;
	call.uni (retval0), 
	vprintf, 
	(
	param0, 
	param1
	);
	ld.param.b32 	%r14, [retval0];
	} // callseq 0
$L__BB3_5:
	ld.param.u64 	%rd88, [render_uniform_noise_param_0];
	cvta.to.global.u64 	%rd46, %rd88;
	shl.b64 	%rd47, %rd93, 2;
	add.s64 	%rd48, %rd46, %rd47;
	ld.global.f32 	%f4, [%rd48];
	add.f32 	%f5, %f4, %f1;
	st.global.f32 	[%rd48], %f5;
	add.s64 	%rd93, %rd93, 1;
$L__BB3_6:
	ld.param.u64 	%rd92, [render_uniform_noise_param_3];
	setp.eq.s64 	%p6, %rd92, 1;
	@%p6 bra 	$L__BB3_13;
	ld.param.u64 	%rd89, [render_uniform_noise_param_0];
	sub.s64 	%rd95, %rd5, %rd93;
	shl.b64 	%rd49, %rd93, 2;
	cvta.to.global.u64 	%rd50, %rd89;
	add.s64 	%rd51, %rd49, %rd50;
	add.s64 	%rd94, %rd51, 4;
$L__BB3_8:
	setp.ne.s32 	%p7, %r1, 0;
	ld.global.u64 	%rd52, [%rd6];
	ld.global.u64 	%rd53, [%rd6+24];
	add.s64 	%rd54, %rd53, %rd52;
	mov.b64 	{%r16, %r17}, %rd54;
	shf.l.wrap.b32 	%r18, %r16, %r17, 23;
	shf.l.wrap.b32 	%r19, %r17, %r16, 23;
	mov.b64 	%rd55, {%r19, %r18};
	add.s64 	%rd56, %rd55, %rd52;
	ld.global.u64 	%rd57, [%rd6+8];
	shl.b64 	%rd58, %rd57, 17;
	ld.global.u64 	%rd59, [%rd6+16];
	xor.b64  	%rd60, %rd59, %rd52;
	xor.b64  	%rd61, %rd53, %rd57;
	xor.b64  	%rd62, %rd57, %rd60;
	st.global.u64 	[%rd6+8], %rd62;
	xor.b64  	%rd63, %rd52, %rd61;
	st.global.u64 	[%rd6], %rd63;
	xor.b64  	%rd64, %rd60, %rd58;
	st.global.u64 	[%rd6+16], %rd64;
	mov.b64 	{%r20, %r21}, %rd61;
	shf.l.wrap.b32 	%r22, %r21, %r20, 13;
	shf.l.wrap.b32 	%r23, %r20, %r21, 13;
	mov.b64 	%rd65, {%r23, %r22};
	st.global.u64 	[%rd6+24], %rd65;
	cvt.rn.f64.u64 	%fd8, %rd56;
	mul.f64 	%fd9, %fd8, 0d3BF0000000000000;
	fma.rn.f64 	%fd10, %fd2, %fd9, %fd1;
	cvt.rn.f32.f64 	%f2, %fd10;
	@%p7 bra 	$L__BB3_10;
	cvt.f64.f32 	%fd11, %f2;
	add.u64 	%rd66, %SP, 0;
	add.u64 	%rd67, %SPL, 0;
	st.local.f64 	[%rd67], %fd11;
	mov.u64 	%rd68, $str;
	cvta.global.u64 	%rd69, %rd68;
	{ // callseq 1, 0
	.param .b64 param0;
	st.param.b64 	[param0], %rd69;
	.param .b64 param1;
	st.param.b64 	[param1], %rd66;
	.param .b32 retval0;
	call.uni (retval0), 
	vprintf, 
	(
	param0, 
	param1
	);
	ld.param.b32 	%r24, [retval0];
	} // callseq 1
$L__BB3_10:
	setp.ne.s32 	%p8, %r1, 0;
	ld.global.f32 	%f6, [%rd94+-4];
	add.f32 	%f7, %f6, %f2;
	st.global.f32 	[%rd94+-4], %f7;
	ld.global.u64 	%rd70, [%rd6];
	ld.global.u64 	%rd71, [%rd6+24];
	add.s64 	%rd72, %rd71, %rd70;
	mov.b64 	{%r26, %r27}, %rd72;
	shf.l.wrap.b32 	%r28, %r26, %r27, 23;
	shf.l.wrap.b32 	%r29, %r27, %r26, 23;
	mov.b64 	%rd73, {%r29, %r28};
	add.s64 	%rd74, %rd73, %rd70;
	ld.global.u64 	%rd75, [%rd6+8];
	shl.b64 	%rd76, %rd75, 17;
	ld.global.u64 	%rd77, [%rd6+16];
	xor.b64  	%rd78, %rd77, %rd70;
	xor.b64  	%rd79, %rd71, %rd75;
	xor.b64  	%rd80, %rd75, %rd78;
	st.global.u64 	[%rd6+8], %rd80;
	xor.b64  	%rd81, %rd70, %rd79;
	st.global.u64 	[%rd6], %rd81;
	xor.b64  	%rd82, %rd78, %rd76;
	st.global.u64 	[%rd6+16], %rd82;
	mov.b64 	{%r30, %r31}, %rd79;
	shf.l.wrap.b32 	%r32, %r31, %r30, 13;
	shf.l.wrap.b32 	%r33, %r30, %r31, 13;
	mov.b64 	%rd83, {%r33, %r32};
	st.global.u64 	[%rd6+24], %rd83;
	cvt.rn.f64.u64 	%fd12, %rd74;
	mul.f64 	%fd13, %fd12, 0d3BF0000000000000;
	fma.rn.f64 	%fd14, %fd2, %fd13, %fd1;
	cvt.rn.f32.f64 	%f3, %fd14;
	@%p8 bra 	$L__BB3_12;
	cvt.f64.f32 	%fd15, %f3;
	add.u64 	%rd84, %SP, 0;
	add.u64 	%rd85, %SPL, 0;
	st.local.f64 	[%rd85], %fd15;
	mov.u64 	%rd86, $str;
	cvta.global.u64 	%rd87, %rd86;
	{ // callseq 2, 0
	.param .b64 param0;
	st.param.b64 	[param0], %rd87;
	.param .b64 param1;
	st.param.b64 	[param1], %rd84;
	.param .b32 retval0;
	call.uni (retval0), 
	vprintf, 
	(
	param0, 
	param1
	);
	ld.param.b32 	%r34, [retval0];
	} // callseq 2
$L__BB3_12:
	ld.global.f32 	%f8, [%rd94];
	add.f32 	%f9, %f8, %f3;
	st.global.f32 	[%rd94], %f9;
	add.s64 	%rd95, %rd95, -2;
	add.s64 	%rd94, %rd94, 8;
	setp.ne.s64 	%p9, %rd95, 0;
	@%p9 bra 	$L__BB3_8;
$L__BB3_13:
	ret;

}
	// .globl	render_gaussian_noise
.visible .entry render_gaussian_noise(
	.param .u64 .ptr .align 1 render_gaussian_noise_param_0,
	.param .u64 .ptr .align 1 render_gaussian_noise_param_1,
	.param .u64 .ptr .align 1 render_gaussian_noise_param_2,
	.param .u64 render_gaussian_noise_param_3,
	.param .u64 render_gaussian_noise_param_4
)
{
	.local .align 4 .b8 	__local_depot4[28];
	.reg .b64 	%SP;
	.reg .b64 	%SPL;
	.reg .pred 	%p<14>;
	.reg .b32 	%r<62>;
	.reg .b32 	%f<53>;
	.reg .b64 	%rd<65>;
	.reg .b64 	%fd<15>;

	mov.u64 	%SPL, __local_depot4;
	ld.param.u64 	%rd16, [render_gaussian_noise_param_0];
	ld.param.u64 	%rd17, [render_gaussian_noise_param_1];
	ld.param.u64 	%rd18, [render_gaussian_noise_param_2];
	ld.param.u64 	%rd19, [render_gaussian_noise_param_3];
	ld.param.u64 	%rd20, [render_gaussian_noise_param_4];
	add.u64 	%rd1, %SPL, 0;
	mov.u32 	%r15, %ntid.x;
	mov.u32 	%r16, %ctaid.x;
	mov.u32 	%r17, %tid.x;
	mad.lo.s32 	%r18, %r15, %r16, %r17;
	cvt.u64.u32 	%rd2, %r18;
	setp.lt.u64 	%p1, %rd20, %rd2;
	@%p1 bra 	$L__BB4_12;
	cvta.to.global.u64 	%rd22, %rd17;
	cvta.to.global.u64 	%rd23, %rd18;
	shl.b64 	%rd24, %rd2, 3;
	add.s64 	%rd25, %rd22, %rd24;
	ld.global.f64 	%fd1, [%rd25];
	shl.b64 	%rd26, %rd2, 5;
	add.s64 	%rd3, %rd23, %rd26;
	mul.lo.s64 	%rd61, %rd19, %rd2;
	add.s64 	%rd5, %rd61, %rd19;
	setp.ge.u64 	%p2, %rd61, %rd5;
	@%p2 bra 	$L__BB4_12;
	cvta.to.global.u64 	%rd6, %rd16;
$L__BB4_3:
	ld.global.u64 	%rd27, [%rd3];
	ld.global.u64 	%rd28, [%rd3+24];
	add.s64 	%rd29, %rd28, %rd27;
	mov.b64 	{%r19, %r20}, %rd29;
	shf.l.wrap.b32 	%r21, %r19, %r20, 23;
	shf.l.wrap.b32 	%r22, %r20, %r19, 23;
	mov.b64 	%rd30, {%r22, %r21};
	add.s64 	%rd31, %rd30, %rd27;
	ld.global.u64 	%rd32, [%rd3+8];
	shl.b64 	%rd33, %rd32, 17;
	ld.global.u64 	%rd34, [%rd3+16];
	xor.b64  	%rd35, %rd34, %rd27;
	xor.b64  	%rd36, %rd28, %rd32;
	xor.b64  	%rd37, %rd32, %rd35;
	xor.b64  	%rd38, %rd27, %rd36;
	xor.b64  	%rd39, %rd35, %rd33;
	mov.b64 	{%r23, %r24}, %rd36;
	shf.l.wrap.b32 	%r25, %r24, %r23, 13;
	shf.l.wrap.b32 	%r26, %r23, %r24, 13;
	mov.b64 	%rd40, {%r26, %r25};
	cvt.rn.f64.u64 	%fd3, %rd31;
	mul.f64 	%fd4, %fd3, 0d3BF0000000000000;
	cvt.rn.f32.f64 	%f7, %fd4;
	add.s64 	%rd41, %rd38, %rd40;
	mov.b64 	{%r27, %r28}, %rd41;
	shf.l.wrap.b32 	%r29, %r27, %r28, 23;
	shf.l.wrap.b32 	%r30, %r28, %r27, 23;
	mov.b64 	%rd42, {%r30, %r29};
	add.s64 	%rd43, %rd42, %rd38;
	shl.b64 	%rd44, %rd37, 17;
	xor.b64  	%rd45, %rd39, %rd38;
	xor.b64  	%rd46, %rd40, %rd37;
	xor.b64  	%rd47, %rd37, %rd45;
	st.global.u64 	[%rd3+8], %rd47;
	xor.b64  	%rd48, %rd38, %rd46;
	st.global.u64 	[%rd3], %rd48;
	xor.b64  	%rd49, %rd45, %rd44;
	st.global.u64 	[%rd3+16], %rd49;
	mov.b64 	{%r31, %r32}, %rd46;
	shf.l.wrap.b32 	%r33, %r32, %r31, 13;
	shf.l.wrap.b32 	%r34, %r31, %r32, 13;
	mov.b64 	%rd50, {%r34, %r33};
	st.global.u64 	[%rd3+24], %rd50;
	cvt.rn.f64.u64 	%fd5, %rd43;
	mul.f64 	%fd6, %fd5, 0d3BF0000000000000;
	cvt.rn.f32.f64 	%f8, %fd6;
	setp.lt.f32 	%p3, %f7, 0f00800000;
	mul.f32 	%f9, %f7, 0f4B000000;
	selp.f32 	%f10, %f9, %f7, %p3;
	selp.f32 	%f11, 0fC1B80000, 0f00000000, %p3;
	mov.b32 	%r35, %f10;
	add.s32 	%r36, %r35, -1059760811;
	and.b32  	%r37, %r36, -8388608;
	sub.s32 	%r38, %r35, %r37;
	mov.b32 	%f12, %r38;
	cvt.rn.f32.s32 	%f13, %r37;
	fma.rn.f32 	%f14, %f13, 0f34000000, %f11;
	add.f32 	%f15, %f12, 0fBF800000;
	fma.rn.f32 	%f16, %f15, 0fBE055027, 0f3E1039F6;
	fma.rn.f32 	%f17, %f16, %f15, 0fBDF8CDCC;
	fma.rn.f32 	%f18, %f17, %f15, 0f3E0F2955;
	fma.rn.f32 	%f19, %f18, %f15, 0fBE2AD8B9;
	fma.rn.f32 	%f20, %f19, %f15, 0f3E4CED0B;
	fma.rn.f32 	%f21, %f20, %f15, 0fBE7FFF22;
	fma.rn.f32 	%f22, %f21, %f15, 0f3EAAAA78;
	fma.rn.f32 	%f23, %f22, %f15, 0fBF000000;
	mul.f32 	%f24, %f15, %f23;
	fma.rn.f32 	%f25, %f24, %f15, %f15;
	fma.rn.f32 	%f26, %f14, 0f3F317218, %f25;
	setp.gt.u32 	%p4, %r35, 2139095039;
	fma.rn.f32 	%f27, %f10, 0f7F800000, 0f7F800000;
	selp.f32 	%f28, %f27, %f26, %p4;
	setp.eq.f32 	%p5, %f10, 0f00000000;
	selp.f32 	%f29, 0fFF800000, %f28, %p5;
	cvt.f64.f32 	%fd7, %f29;
	mul.f64 	%fd2, %fd7, 0dC000000000000000;
	mul.f32 	%f1, %f8, 0f40C90FDB;
	mul.f32 	%f30, %f1, 0f3F22F983;
	cvt.rni.s32.f32 	%r61, %f30;
	cvt.rn.f32.s32 	%f31, %r61;
	fma.rn.f32 	%f32, %f31, 0fBFC90FDA, %f1;
	fma.rn.f32 	%f33, %f31, 0fB3A22168, %f32;
	fma.rn.f32 	%f52, %f31, 0fA7C234C5, %f33;
	abs.f32 	%f3, %f1;
	setp.ltu.f32 	%p6, %f3, 0f47CE4780;
	@%p6 bra 	$L__BB4_11;
	setp.neu.f32 	%p7, %f3, 0f7F800000;
	@%p7 bra 	$L__BB4_6;
	mov.f32 	%f36, 0f00000000;
	mul.rn.f32 	%f52, %f1, %f36;
	mov.b32 	%r61, 0;
	bra.uni 	$L__BB4_11;
$L__BB4_6:
	mov.b32 	%r2, %f1;
	shl.b32 	%r40, %r2, 8;
	or.b32  	%r3, %r40, -2147483648;
	mov.b64 	%rd64, 0;
	mov.b32 	%r58, 0;
	mov.u64 	%rd62, __cudart_i2opi_f;
	mov.u64 	%rd63, %rd1;
$L__BB4_7:
	.pragma "nounroll";
	ld.global.nc.u32 	%r41, [%rd62];
	mad.wide.u32 	%rd53, %r41, %r3, %rd64;
	shr.u64 	%rd64, %rd53, 32;
	st.local.u32 	[%rd63], %rd53;
	add.s32 	%r58, %r58, 1;
	add.s64 	%rd63, %rd63, 4;
	add.s64 	%rd62, %rd62, 4;
	setp.ne.s32 	%p8, %r58, 6;
	@%p8 bra 	$L__BB4_7;
	shr.u32 	%r42, %r2, 23;
	st.local.u32 	[%rd1+24], %rd64;
	and.b32  	%r6, %r42, 31;
	and.b32  	%r43, %r42, 224;
	add.s32 	%r44, %r43, -128;
	shr.u32 	%r45, %r44, 5;
	mul.wide.u32 	%rd54, %r45, 4;
	sub.s64 	%rd14, %rd1, %rd54;
	ld.local.u32 	%r59, [%rd14+24];
	ld.local.u32 	%r60, [%rd14+20];
	setp.eq.s32 	%p9, %r6, 0;
	@%p9 bra 	$L__BB4_10;
	shf.l.wrap.b32 	%r59, %r60, %r59, %r6;
	ld.local.u32 	%r46, [%rd14+16];
	shf.l.wrap.b32 	%r60, %r46, %r60, %r6;
$L__BB4_10:
	shr.u32 	%r47, %r59, 30;
	shf.l.wrap.b32 	%r48, %r60, %r59, 2;
	shl.b32 	%r49, %r60, 2;
	shr.u32 	%r50, %r48, 31;
	add.s32 	%r61, %r50, %r47;
	shr.s32 	%r51, %r48, 31;
	xor.b32  	%r52, %r51, %r48;
	xor.b32  	%r53, %r51, %r49;
	cvt.u64.u32 	%rd55, %r52;
	shl.b64 	%rd56, %rd55, 32;
	cvt.u64.u32 	%rd57, %r53;
	or.b64  	%rd58, %rd56, %rd57;
	cvt.rn.f64.s64 	%fd8, %rd58;
	mul.f64 	%fd9, %fd8, 0d3BF921FB54442D19;
	cvt.rn.f32.f64 	%f34, %fd9;
	neg.f32 	%f35, %f34;
	setp.lt.s32 	%p10, %r48, 0;
	selp.f32 	%f52, %f35, %f34, %p10;
$L__BB4_11:
	add.s32 	%r55, %r61, 1;
	mul.rn.f32 	%f37, %f52, %f52;
	and.b32  	%r56, %r61, 1;
	setp.eq.b32 	%p11, %r56, 1;
	selp.f32 	%f38, %f52, 0f3F800000, %p11;
	fma.rn.f32 	%f39, %f37, %f38, 0f00000000;
	fma.rn.f32 	%f40, %f37, 0f37CBAC00, 0fBAB607ED;
	selp.f32 	%f41, 0fB94D4153, %f40, %p11;
	selp.f32 	%f42, 0f3C0885E4, 0f3D2AAABB, %p11;
	fma.rn.f32 	%f43, %f41, %f37, %f42;
	selp.f32 	%f44, 0fBE2AAAA8, 0fBEFFFFFF, %p11;
	fma.rn.f32 	%f45, %f43, %f37, %f44;
	fma.rn.f32 	%f46, %f45, %f39, %f38;
	and.b32  	%r57, %r55, 2;
	setp.eq.s32 	%p12, %r57, 0;
	mov.f32 	%f47, 0f00000000;
	sub.f32 	%f48, %f47, %f46;
	selp.f32 	%f49, %f46, %f48, %p12;
	cvt.f64.f32 	%fd10, %f49;
	sqrt.rn.f64 	%fd11, %fd2;
	mul.f64 	%fd12, %fd11, %fd10;
	shl.b64 	%rd59, %rd61, 2;
	add.s64 	%rd60, %rd6, %rd59;
	ld.global.f32 	%f50, [%rd60];
	cvt.f64.f32 	%fd13, %f50;
	fma.rn.f64 	%fd14, %fd1, %fd12, %fd13;
	cvt.rn.f32.f64 	%f51, %fd14;
	st.global.f32 	[%rd60], %f51;
	add.s64 	%rd61, %rd61, 1;
	setp.ne.s64 	%p13, %rd61, %rd5;
	@%p13 bra 	$L__BB4_3;
$L__BB4_12:
	ret;

}
	// .globl	get_extrema
.visible .entry get_extrema(
	.param .u64 .ptr .align 1 get_extrema_param_0,
	.param .u64 get_extrema_param_1,
	.param .u64 get_extrema_param_2,
	.param .u64 .ptr .align 1 get_extrema_param_3,
	.param .u64 .ptr .align 1 get_extrema_param_4
)
{
	.reg .pred 	%p<11>;
	.reg .b32 	%r<5>;
	.reg .b32 	%f<128>;
	.reg .b64 	%rd<57>;

	ld.param.u64 	%rd25, [get_extrema_param_0];
	ld.param.u64 	%rd29, [get_extrema_param_1];
	ld.param.u64 	%rd26, [get_extrema_param_2];
	ld.param.u64 	%rd27, [get_extrema_param_3];
	ld.param.u64 	%rd28, [get_extrema_param_4];
	mov.u32 	%r1, %ntid.x;
	mov.u32 	%r2, %ctaid.x;
	mov.u32 	%r3, %tid.x;
	mad.lo.s32 	%r4, %r1, %r2, %r3;
	cvt.u64.u32 	%rd1, %r4;
	setp.le.u64 	%p1, %rd29, %rd1;
	@%p1 bra 	$L__BB5_15;
	cvta.to.global.u64 	%rd2, %rd25;
	mul.lo.s64 	%rd3, %rd26, %rd1;
	shl.b64 	%rd30, %rd3, 2;
	add.s64 	%rd4, %rd2, %rd30;
	ld.global.f32 	%f126, [%rd4];
	setp.lt.u64 	%p2, %rd26, 2;
	mov.f32 	%f127, %f126;
	@%p2 bra 	$L__BB5_14;
	add.s64 	%rd5, %rd26, -1;
	add.s64 	%rd32, %rd26, -2;
	and.b64  	%rd6, %rd5, 15;
	setp.lt.u64 	%p3, %rd32, 15;
	mov.b64 	%rd52, 1;
	mov.f32 	%f127, %f126;
	@%p3 bra 	$L__BB5_5;
	and.b64  	%rd34, %rd5, -16;
	neg.s64 	%rd7, %rd34;
	add.s64 	%rd36, %rd30, %rd2;
	add.s64 	%rd50, %rd36, 32;
	mov.b64 	%rd52, 1;
	mov.f32 	%f127, %f126;
$L__BB5_4:
	.pragma "nounroll";
	ld.global.f32 	%f29, [%rd50+-28];
	min.f32 	%f30, %f126, %f29;
	max.f32 	%f31, %f127, %f29;
	ld.global.f32 	%f32, [%rd50+-24];
	min.f32 	%f33, %f30, %f32;
	max.f32 	%f34, %f31, %f32;
	ld.global.f32 	%f35, [%rd50+-20];
	min.f32 	%f36, %f33, %f35;
	max.f32 	%f37, %f34, %f35;
	ld.global.f32 	%f38, [%rd50+-16];
	min.f32 	%f39, %f36, %f38;
	max.f32 	%f40, %f37, %f38;
	ld.global.f32 	%f41, [%rd50+-12];
	min.f32 	%f42, %f39, %f41;
	max.f32 	%f43, %f40, %f41;
	ld.global.f32 	%f44, [%rd50+-8];
	min.f32 	%f45, %f42, %f44;
	max.f32 	%f46, %f43, %f44;
	ld.global.f32 	%f47, [%rd50+-4];
	min.f32 	%f48, %f45, %f47;
	max.f32 	%f49, %f46, %f47;
	ld.global.f32 	%f50, [%rd50];
	min.f32 	%f51, %f48, %f50;
	max.f32 	%f52, %f49, %f50;
	ld.global.f32 	%f53, [%rd50+4];
	min.f32 	%f54, %f51, %f53;
	max.f32 	%f55, %f52, %f53;
	ld.global.f32 	%f56, [%rd50+8];
	min.f32 	%f57, %f54, %f56;
	max.f32 	%f58, %f55, %f56;
	ld.global.f32 	%f59, [%rd50+12];
	min.f32 	%f60, %f57, %f59;
	max.f32 	%f61, %f58, %f59;
	ld.global.f32 	%f62, [%rd50+16];
	min.f32 	%f63, %f60, %f62;
	max.f32 	%f64, %f61, %f62;
	ld.global.f32 	%f65, [%rd50+20];
	min.f32 	%f66, %f63, %f65;
	max.f32 	%f67, %f64, %f65;
	ld.global.f32 	%f68, [%rd50+24];
	min.f32 	%f69, %f66, %f68;
	max.f32 	%f70, %f67, %f68;
	ld.global.f32 	%f71, [%rd50+28];
	min.f32 	%f72, %f69, %f71;
	max.f32 	%f73, %f70, %f71;
	ld.global.f32 	%f74, [%rd50+32];
	min.f32 	%f126, %f72, %f74;
	max.f32 	%f127, %f73, %f74;
	add.s64 	%rd52, %rd52, 16;
	add.s64 	%rd37, %rd7, %rd52;
	add.s64 	%rd50, %rd50, 64;
	setp.ne.s64 	%p4, %rd37, 1;
	@%p4 bra 	$L__BB5_4;
$L__BB5_5:
	setp.eq.s64 	%p5, %rd6, 0;
	@%p5 bra 	$L__BB5_14;
	and.b64  	%rd14, %rd5, 7;
	setp.lt.u64 	%p6, %rd6, 8;
	@%p6 bra 	$L__BB5_8;
	shl.b64 	%rd38, %rd52, 2;
	add.s64 	%rd39, %rd4, %rd38;
	ld.global.f32 	%f76, [%rd39];
	min.f32 	%f77, %f126, %f76;
	max.f32 	%f78, %f127, %f76;
	ld.global.f32 	%f79, [%rd39+4];
	min.f32 	%f80, %f77, %f79;
	max.f32 	%f81, %f78, %f79;
	ld.global.f32 	%f82, [%rd39+8];
	min.f32 	%f83, %f80, %f82;
	max.f32 	%f84, %f81, %f82;
	ld.global.f32 	%f85, [%rd39+12];
	min.f32 	%f86, %f83, %f85;
	max.f32 	%f87, %f84, %f85;
	ld.global.f32 	%f88, [%rd39+16];
	min.f32 	%f89, %f86, %f88;
	max.f32 	%f90, %f87, %f88;
	ld.global.f32 	%f91, [%rd39+20];
	min.f32 	%f92, %f89, %f91;
	max.f32 	%f93, %f90, %f91;
	ld.global.f32 	%f94, [%rd39+24];
	min.f32 	%f95, %f92, %f94;
	max.f32 	%f96, %f93, %f94;
	ld.global.f32 	%f97, [%rd39+28];
	min.f32 	%f126, %f95, %f97;
	max.f32 	%f127, %f96, %f97;
	add.s64 	%rd52, %rd52, 8;
$L__BB5_8:
	setp.eq.s64 	%p7, %rd14, 0;
	@%p7 bra 	$L__BB5_14;
	and.b64  	%rd55, %rd5, 3;
	setp.lt.u64 	%p8, %rd14, 4;
	@%p8 bra 	$L__BB5_11;
	shl.b64 	%rd40, %rd52, 2;
	add.s64 	%rd41, %rd4, %rd40;
	ld.global.f32 	%f99, [%rd41];
	min.f32 	%f100, %f126, %f99;
	max.f32 	%f101, %f127, %f99;
	ld.global.f32 	%f102, [%rd41+4];
	min.f32 	%f103, %f100, %f102;
	max.f32 	%f104, %f101, %f102;
	ld.global.f32 	%f105, [%rd41+8];
	min.f32 	%f106, %f103, %f105;
	max.f32 	%f107, %f104, %f105;
	ld.global.f32 	%f108, [%rd41+12];
	min.f32 	%f126, %f106, %f108;
	max.f32 	%f127, %f107, %f108;
	add.s64 	%rd52, %rd52, 4;
$L__BB5_11:
	setp.eq.s64 	%p9, %rd55, 0;
	@%p9 bra 	$L__BB5_14;
	shl.b64 	%rd43, %rd52, 2;
	add.s64 	%rd44, %rd30, %rd43;
	add.s64 	%rd56, %rd2, %rd44;
$L__BB5_13:
	.pragma "nounroll";
	ld.global.f32 	%f109, [%rd56];
	min.f32 	%f126, %f126, %f109;
	max.f32 	%f127, %f127, %f109;
	add.s64 	%rd56, %rd56, 4;
	add.s64 	%rd55, %rd55, -1;
	setp.ne.s64 	%p10, %rd55, 0;
	@%p10 bra 	$L__BB5_13;
$L__BB5_14:
	cvta.to.global.u64 	%rd45, %rd27;
	shl.b64 	%rd46, %rd1, 2;
	add.s64 	%rd47, %rd45, %rd46;
	st.global.f32 	[%rd47], %f126;
	cvta.to.global.u64 	%rd48, %rd28;
	add.s64 	%rd49, %rd48, %rd46;
	st.global.f32 	[%rd49], %f127;
$L__BB5_15:
	ret;

}
	// .globl	normalize
.visible .entry normalize(
	.param .u64 .ptr .align 1 normalize_param_0,
	.param .u64 normalize_param_1,
	.param .u64 normalize_param_2,
	.param .u64 .ptr .align 1 normalize_param_3,
	.param .u64 .ptr .align 1 normalize_param_4
)
{
	.reg .pred 	%p<3>;
	.reg .b32 	%r<8>;
	.reg .b32 	%f<7>;
	.reg .b64 	%rd<21>;

	ld.param.u64 	%rd5, [normalize_param_0];
	ld.param.u64 	%rd9, [normalize_param_1];
	ld.param.u64 	%rd6, [normalize_param_2];
	ld.param.u64 	%rd7, [normalize_param_3];
	ld.param.u64 	%rd8, [normalize_param_4];
	mov.u32 	%r1, %ntid.x;
	mov.u32 	%r2, %ctaid.x;
	mov.u32 	%r3, %tid.x;
	mad.lo.s32 	%r4, %r1, %r2, %r3;
	cvt.u64.u32 	%rd1, %r4;
	mul.lo.s64 	%rd10, %rd6, %rd9;
	setp.le.u64 	%p1, %rd10, %rd1;
	@%p1 bra 	$L__BB6_5;
	and.b64  	%rd11, %rd6, -4294967296;
	setp.ne.s64 	%p2, %rd11, 0;
	@%p2 bra 	$L__BB6_3;
	cvt.u32.u64 	%r5, %rd6;
	cvt.u32.u64 	%r6, %rd1;
	div.u32 	%r7, %r6, %r5;
	cvt.u64.u32 	%rd20, %r7;
	bra.uni 	$L__BB6_4;
$L__BB6_3:
	div.u64 	%rd20, %rd1, %rd6;
$L__BB6_4:
	cvta.to.global.u64 	%rd12, %rd5;
	shl.b64 	%rd13, %rd1, 2;
	add.s64 	%rd14, %rd12, %rd13;
	ld.global.f32 	%f1, [%rd14];
	cvta.to.global.u64 	%rd15, %rd7;
	shl.b64 	%rd16, %rd20, 2;
	add.s64 	%rd17, %rd15, %rd16;
	ld.global.f32 	%f2, [%rd17];
	sub.f32 	%f3, %f1, %f2;
	cvta.to.global.u64 	%rd18, %rd8;
	add.s64 	%rd19, %rd18, %rd16;
	ld.global.f32 	%f4, [%rd19];
	sub.f32 	%f5, %f4, %f2;
	div.rn.f32 	%f6, %f3, %f5;
	st.global.f32 	[%rd14], %f6;
$L__BB6_5:
	ret;

}


// ===== COMPILED SASS (sm_100) =====

	.target	sm_100

	.elftype	@"ET_EXEC"


//--------------------- .note.nv.tkinfo           --------------------------
	.section	.note.nv.tkinfo,"",@"SHT_NOTE"
	.sectionflags	@"SHF_NOTE_NV_TKINFO"
	.tkinfo
        /*0018*/ 	.word	0x00000002
        /*0030*/ 	.string	""
        /*0030*/ 	.string	"ptxas"
        /*0030*/ 	.string	"Cuda compilation tools, release 13.0, V13.0.88"
        /*0030*/ 	.string	"Build cuda_13.0.r13.0/compiler.36424714_0"
        /*0030*/ 	.string	"-arch sm_100 -m 64 "



//--------------------- .note.nv.cuinfo           --------------------------
	.section	.note.nv.cuinfo,"",@"SHT_NOTE"
	.sectionflags	@"SHF_NOTE_NV_CUINFO"
        /*0018*/ 	.short	0x0002
        /*001a*/ 	.short	0x0064
        /*001c*/ 	.short	0x0082
	.zero		2


//--------------------- .nv.info                  --------------------------
	.section	.nv.info,"",@"SHT_CUDA_INFO"
	.align	4


	//----- nvinfo : EIATTR_REGCOUNT
	.align		4
        /*0000*/ 	.byte	0x04, 0x2f
        /*0002*/ 	.short	(.L_3 - .L_2)
	.align		4
.L_2:
        /*0004*/ 	.word	index@(render_peaks)
        /*0008*/ 	.word	0x0000001f


	//----- nvinfo : EIATTR_FRAME_SIZE
	.align		4
.L_3:
        /*000c*/ 	.byte	0x04, 0x11
        /*000e*/ 	.short	(.L_5 - .L_4)
	.align		4
.L_4:
        /*0010*/ 	.word	index@($__internal_9_$__cuda_sm3x_div_rn_noftz_f32_slowpath)
        /*0014*/ 	.word	0x00000000


	//----- nvinfo : EIATTR_FRAME_SIZE
	.align		4
.L_5:
        /*0018*/ 	.byte	0x04, 0x11
        /*001a*/ 	.short	(.L_7 - .L_6)
	.align		4
.L_6:
        /*001c*/ 	.word	index@($__internal_8_$__cuda_sm20_sqrt_rn_f32_slowpath)
        /*0020*/ 	.word	0x00000000


	//----- nvinfo : EIATTR_FRAME_SIZE
	.align		4
.L_7:
        /*0024*/ 	.byte	0x04, 0x11
        /*0026*/ 	.short	(.L_9 - .L_8)
	.align		4
.L_8:
        /*0028*/ 	.word	index@($__internal_7_$__cuda_sm20_rcp_rn_f32_slowpath)
        /*002c*/ 	.word	0x00000000


	//----- nvinfo : EIATTR_FRAME_SIZE
	.align		4
.L_9:
        /*0030*/ 	.byte	0x04, 0x11
        /*0032*/ 	.short	(.L_11 - .L_10)
	.align		4
.L_10:
        /*0034*/ 	.word	index@($__internal_6_$__cuda_sm20_div_u64)
        /*0038*/ 	.word	0x00000000


	//----- nvinfo : EIATTR_FRAME_SIZE
	.align		4
.L_11:
        /*003c*/ 	.byte	0x04, 0x11
        /*003e*/ 	.short	(.L_13 - .L_12)
	.align		4
.L_12:
        /*0040*/ 	.word	index@(render_peaks)
        /*0044*/ 	.word	0x00000000


	//----- nvinfo : EIATTR_REGCOUNT
	.align		4
.L_13:
        /*0048*/ 	.byte	0x04, 0x2f
        /*004a*/ 	.short	(.L_15 - .L_14)
	.align		4
.L_14:
        /*004c*/ 	.word	index@(render_exp_bkg)
        /*0050*/ 	.word	0x00000012


	//----- nvinfo : EIATTR_FRAME_SIZE
	.align		4
.L_15:
        /*0054*/ 	.byte	0x04, 0x11
        /*0056*/ 	.short	(.L_17 - .L_16)
	.align		4
.L_16:
        /*0058*/ 	.word	index@($__internal_5_$__cuda_sm20_div_u64)
        /*005c*/ 	.word	0x00000000


	//----- nvinfo : EIATTR_FRAME_SIZE
	.align		4
.L_17:
        /*0060*/ 	.byte	0x04, 0x11
        /*0062*/ 	.short	(.L_19 - .L_18)
	.align		4
.L_18:
        /*0064*/ 	.word	index@(render_exp_bkg)
        /*0068*/ 	.word	0x00000000


	//----- nvinfo : EIATTR_REGCOUNT
	.align		4
.L_19:
        /*006c*/ 	.byte	0x04, 0x2f
        /*006e*/ 	.short	(.L_21 - .L_20)
	.align		4
.L_20:
        /*0070*/ 	.word	index@(render_poly_bkg)
        /*0074*/ 	.word	0x00000018


	//----- nvinfo : EIATTR_FRAME_SIZE
	.align		4
.L_21:
        /*0078*/ 	.byte	0x04, 0x11
        /*007a*/ 	.short	(.L_23 - .L_22)
	.align		4
.L_22:
        /*007c*/ 	.word	index@($__internal_4_$__cuda_sm3x_div_rn_noftz_f32_slowpath)
        /*0080*/ 	.word	0x00000000


	//----- nvinfo : EIATTR_FRAME_SIZE
	.align		4
.L_23:
        /*0084*/ 	.byte	0x04, 0x11
        /*0086*/ 	.short	(.L_25 - .L_24)
	.align		4
.L_24:
        /*0088*/ 	.word	index@($__internal_3_$__cuda_sm20_div_u64)
        /*008c*/ 	.word	0x00000000


	//----- nvinfo : EIATTR_FRAME_SIZE
	.align		4
.L_25:
        /*0090*/ 	.byte	0x04, 0x11
        /*0092*/ 	.short	(.L_27 - .L_26)
	.align		4
.L_26:
        /*0094*/ 	.word	index@(render_poly_bkg)
        /*0098*/ 	.word	0x00000000


	//----- nvinfo : EIATTR_REGCOUNT
	.align		4
.L_27:
        /*009c*/ 	.byte	0x04, 0x2f
        /*009e*/ 	.short	(.L_29 - .L_28)
	.align		4
.L_28:
        /*00a0*/ 	.word	index@(render_uniform_noise)
        /*00a4*/ 	.word	0x00000022


	//----- nvinfo : EIATTR_FRAME_SIZE
	.align		4
.L_29:
        /*00a8*/ 	.byte	0x04, 0x11
        /*00aa*/ 	.short	(.L_31 - .L_30)
	.align		4
.L_30:
        /*00ac*/ 	.word	index@(render_uniform_noise)
        /*00b0*/ 	.word	0x00000008


	//----- nvinfo : EIATTR_REGCOUNT
	.align		4
.L_31:
        /*00b4*/ 	.byte	0x04, 0x2f
        /*00b6*/ 	.short	(.L_33 - .L_32)
	.align		4
.L_32:
        /*00b8*/ 	.word	index@(render_gaussian_noise)
        /*00bc*/ 	.word	0x00000022


	//----- nvinfo : EIATTR_FRAME_SIZE
	.align		4
.L_33:
        /*00c0*/ 	.byte	0x04, 0x11
        /*00c2*/ 	.short	(.L_35 - .L_34)
	.align		4
.L_34:
        /*00c4*/ 	.word	index@($__internal_2_$__cuda_sm20_dsqrt_rn_f64_mediumpath_v1)
        /*00c8*/ 	.word	0x00000000


	//----- nvinfo : EIATTR_FRAME_SIZE
	.align		4
.L_35:
        /*00cc*/ 	.byte	0x04, 0x11
        /*00ce*/ 	.short	(.L_37 - .L_36)
	.align		4
.L_36:
        /*00d0*/ 	.word	index@(render_gaussian_noise)
        /*00d4*/ 	.word	0x00000000


	//----- nvinfo : EIATTR_REGCOUNT
	.align		4
.L_37:
        /*00d8*/ 	.byte	0x04, 0x2f
        /*00da*/ 	.short	(.L_39 - .L_38)
	.align		4
.L_38:
        /*00dc*/ 	.word	index@(get_extrema)
        /*00e0*/ 	.word	0x0000001d


	//----- nvinfo : EIATTR_FRAME_SIZE
	.align		4
.L_39:
        /*00e4*/ 	.byte	0x04, 0x11
        /*00e6*/ 	.short	(.L_41 - .L_40)
	.align		4
.L_40:
        /*00e8*/ 	.word	index@(get_extrema)
        /*00ec*/ 	.word	0x00000000


	//----- nvinfo : EIATTR_REGCOUNT
	.align		4
.L_41:
        /*00f0*/ 	.byte	0x04, 0x2f
        /*00f2*/ 	.short	(.L_43 - .L_42)
	.align		4
.L_42:
        /*00f4*/ 	.word	index@(normalize)
        /*00f8*/ 	.word	0x00000012


	//----- nvinfo : EIATTR_FRAME_SIZE
	.align		4
.L_43:
        /*00fc*/ 	.byte	0x04, 0x11
        /*00fe*/ 	.short	(.L_45 - .L_44)
	.align		4
.L_44:
        /*0100*/ 	.word	index@($__internal_1_$__cuda_sm3x_div_rn_noftz_f32_slowpath)
        /*0104*/ 	.word	0x00000000


	//----- nvinfo : EIATTR_FRAME_SIZE
	.align		4
.L_45:
        /*0108*/ 	.byte	0x04, 0x11
        /*010a*/ 	.short	(.L_47 - .L_46)
	.align		4
.L_46:
        /*010c*/ 	.word	index@($__internal_0_$__cuda_sm20_div_u64)
        /*0110*/ 	.word	0x00000000


	//----- nvinfo : EIATTR_FRAME_SIZE
	.align		4
.L_47:
        /*0114*/ 	.byte	0x04, 0x11
        /*0116*/ 	.short	(.L_49 - .L_48)
	.align		4
.L_48:
        /*0118*/ 	.word	index@(normalize)
        /*011c*/ 	.word	0x00000000


	//----- nvinfo : EIATTR_MIN_STACK_SIZE
	.align		4
.L_49:
        /*0120*/ 	.byte	0x04, 0x12
        /*0122*/ 	.short	(.L_51 - .L_50)
	.align		4
.L_50:
        /*0124*/ 	.word	index@(normalize)
        /*0128*/ 	.word	0x00000000


	//----- nvinfo : EIATTR_MIN_STACK_SIZE
	.align		4
.L_51:
        /*012c*/ 	.byte	0x04, 0x12
        /*012e*/ 	.short	(.L_53 - .L_52)
	.align		4
.L_52:
        /*0130*/ 	.word	index@(get_extrema)
        /*0134*/ 	.word	0x00000000


	//----- nvinfo : EIATTR_MIN_STACK_SIZE
	.align		4
.L_53:
        /*0138*/ 	.byte	0x04, 0x12
        /*013a*/ 	.short	(.L_55 - .L_54)
	.align		4
.L_54:
        /*013c*/ 	.word	index@(render_gaussian_noise)
        /*0140*/ 	.word	0x00000000


	//----- nvinfo : EIATTR_MIN_STACK_SIZE
	.align		4
.L_55:
        /*0144*/ 	.byte	0x04, 0x12
        /*0146*/ 	.short	(.L_57 - .L_56)
	.align		4
.L_56:
        /*0148*/ 	.word	index@(render_uniform_noise)
        /*014c*/ 	.word	0x00000008


	//----- nvinfo : EIATTR_MIN_STACK_SIZE
	.align		4
.L_57:
        /*0150*/ 	.byte	0x04, 0x12
        /*0152*/ 	.short	(.L_59 - .L_58)
	.align		4
.L_58:
        /*0154*/ 	.word	index@(render_poly_bkg)
        /*0158*/ 	.word	0x00000000


	//----- nvinfo : EIATTR_MIN_STACK_SIZE
	.align		4
.L_59:
        /*015c*/ 	.byte	0x04, 0x12
        /*015e*/ 	.short	(.L_61 - .L_60)
	.align		4
.L_60:
        /*0160*/ 	.word	index@(render_exp_bkg)
        /*0164*/ 	.word	0x00000000


	//----- nvinfo : EIATTR_MIN_STACK_SIZE
	.align		4
.L_61:
        /*0168*/ 	.byte	0x04, 0x12
        /*016a*/ 	.short	(.L_63 - .L_62)
	.align		4
.L_62:
        /*016c*/ 	.word	index@(render_peaks)
        /*0170*/ 	.word	0x00000000
.L_63:


//--------------------- .nv.compat                --------------------------
	.section	.nv.compat,"",@"SHT_CUDA_COMPAT_INFO"
	.align	4
        /*0000*/ 	.byte	0x02, 0x09, 0x00, 0x00, 0x02, 0x02, 0x01, 0x00, 0x02, 0x05, 0x05, 0x00, 0x03, 0x07, 0x01, 0x01
        /*0010*/ 	.byte	0x02, 0x03, 0x00, 0x00, 0x02, 0x06, 0x01, 0x00, 0x04, 0x0b, 0x08, 0x00, 0x01, 0x00, 0x00, 0x00
        /*0020*/ 	.byte	0x00, 0x00, 0x00, 0x00


//--------------------- .nv.info.normalize        --------------------------
	.section	.nv.info.normalize,"",@"SHT_CUDA_INFO"
	.sectionflags	@""
	.align	4


	//----- nvinfo : EIATTR_CUDA_API_VERSION
	.align		4
        /*0000*/ 	.byte	0x04, 0x37
        /*0002*/ 	.short	(.L_65 - .L_64)
.L_64:
        /*0004*/ 	.word	0x00000082


	//----- nvinfo : EIATTR_KPARAM_INFO
	.align		4
.L_65:
        /*0008*/ 	.byte	0x04, 0x17
        /*000a*/ 	.short	(.L_67 - .L_66)
.L_66:
        /*000c*/ 	.word	0x00000000
        /*0010*/ 	.short	0x0004
        /*0012*/ 	.short	0x0020
        /*0014*/ 	.byte	0x00, 0xf5, 0x21, 0x00


	//----- nvinfo : EIATTR_KPARAM_INFO
	.align		4
.L_67:
        /*0018*/ 	.byte	0x04, 0x17
        /*001a*/ 	.short	(.L_69 - .L_68)
.L_68:
        /*001c*/ 	.word	0x00000000
        /*0020*/ 	.short	0x0003
        /*0022*/ 	.short	0x0018
        /*0024*/ 	.byte	0x00, 0xf5, 0x21, 0x00


	//----- nvinfo : EIATTR_KPARAM_INFO
	.align		4
.L_69:
        /*0028*/ 	.byte	0x04, 0x17
        /*002a*/ 	.short	(.L_71 - .L_70)
.L_70:
        /*002c*/ 	.word	0x00000000
        /*0030*/ 	.short	0x0002
        /*0032*/ 	.short	0x0010
        /*0034*/ 	.byte	0x00, 0xf0, 0x21, 0x00


	//----- nvinfo : EIATTR_KPARAM_INFO
	.align		4
.L_71:
        /*0038*/ 	.byte	0x04, 0x17
        /*003a*/ 	.short	(.L_73 - .L_72)
.L_72:
        /*003c*/ 	.word	0x00000000
        /*0040*/ 	.short	0x0001
        /*0042*/ 	.short	0x0008
        /*0044*/ 	.byte	0x00, 0xf0, 0x21, 0x00


	//----- nvinfo : EIATTR_KPARAM_INFO
	.align		4
.L_73:
        /*0048*/ 	.byte	0x04, 0x17
        /*004a*/ 	.short	(.L_75 - .L_74)
.L_74:
        /*004c*/ 	.word	0x00000000
        /*0050*/ 	.short	0x0000
        /*0052*/ 	.short	0x0000
        /*0054*/ 	.byte	0x00, 0xf5, 0x21, 0x00


	//----- nvinfo : EIATTR_SPARSE_MMA_MASK
	.align		4
.L_75:
        /*0058*/ 	.byte	0x03, 0x50
        /*005a*/ 	.short	0x0000


	//----- nvinfo : EIATTR_MAXREG_COUNT
	.align		4
        /*005c*/ 	.byte	0x03, 0x1b
        /*005e*/ 	.short	0x00ff


	//----- nvinfo : EIATTR_MERCURY_ISA_VERSION
	.align		4
        /*0060*/ 	.byte	0x03, 0x5f
        /*0062*/ 	.short	0x0101


	//----- nvinfo : EIATTR_VRC_CTA_INIT_COUNT
	.align		4
        /*0064*/ 	.byte	0x02, 0x4a
	.zero		1
	.zero		1


	//----- nvinfo : EIATTR_EXIT_INSTR_OFFSETS
	.align		4
        /*0068*/ 	.byte	0x04, 0x1c
        /*006a*/ 	.short	(.L_77 - .L_76)


	//   ....[0]....
.L_76:
        /*006c*/ 	.word	0x000000e0


	//   ....[1]....
        /*0070*/ 	.word	0x00000460


	//----- nvinfo : EIATTR_CRS_STACK_SIZE
	.align		4
.L_77:
        /*0074*/ 	.byte	0x04, 0x1e
        /*0076*/ 	.short	(.L_79 - .L_78)
.L_78:
        /*0078*/ 	.word	0x00000000


	//----- nvinfo : EIATTR_CBANK_PARAM_SIZE
	.align		4
.L_79:
        /*007c*/ 	.byte	0x03, 0x19
        /*007e*/ 	.short	0x0028


	//----- nvinfo : EIATTR_PARAM_CBANK
	.align		4
        /*0080*/ 	.byte	0x04, 0x0a
        /*0082*/ 	.short	(.L_81 - .L_80)
	.align		4
.L_80:
        /*0084*/ 	.word	index@(.nv.constant0.normalize)
        /*0088*/ 	.short	0x0380
        /*008a*/ 	.short	0x0028


	//----- nvinfo : EIATTR_SW_WAR
	.align		4
.L_81:
        /*008c*/ 	.byte	0x04, 0x36
        /*008e*/ 	.short	(.L_83 - .L_82)
.L_82:
        /*0090*/ 	.word	0x00000008
.L_83:


//--------------------- .nv.info.get_extrema      --------------------------
	.section	.nv.info.get_extrema,"",@"SHT_CUDA_INFO"
	.sectionflags	@""
	.align	4


	//----- nvinfo : EIATTR_CUDA_API_VERSION
	.align		4
        /*0000*/ 	.byte	0x04, 0x37
        /*0002*/ 	.short	(.L_85 - .L_84)
.L_84:
        /*0004*/ 	.word	0x00000082


	//----- nvinfo : EIATTR_KPARAM_INFO
	.align		4
.L_85:
        /*0008*/ 	.byte	0x04, 0x17
        /*000a*/ 	.short	(.L_87 - .L_86)
.L_86:
        /*000c*/ 	.word	0x00000000
        /*0010*/ 	.short	0x0004
        /*0012*/ 	.short	0x0020
        /*0014*/ 	.byte	0x00, 0xf5, 0x21, 0x00


	//----- nvinfo : EIATTR_KPARAM_INFO
	.align		4
.L_87:
        /*0018*/ 	.byte	0x04, 0x17
        /*001a*/ 	.short	(.L_89 - .L_88)
.L_88:
        /*001c*/ 	.word	0x00000000
        /*0020*/ 	.short	0x0003
        /*0022*/ 	.short	0x0018
        /*0024*/ 	.byte	0x00, 0xf5, 0x21, 0x00


	//----- nvinfo : EIATTR_KPARAM_INFO
	.align		4
.L_89:
        /*0028*/ 	.byte	0x04, 0x17
        /*002a*/ 	.short	(.L_91 - .L_90)
.L_90:
        /*002c*/ 	.word	0x00000000
        /*0030*/ 	.short	0x0002
        /*0032*/ 	.short	0x0010
        /*0034*/ 	.byte	0x00, 0xf0, 0x21, 0x00


	//----- nvinfo : EIATTR_KPARAM_INFO
	.align		4
.L_91:
        /*0038*/ 	.byte	0x04, 0x17
        /*003a*/ 	.short	(.L_93 - .L_92)
.L_92:
        /*003c*/ 	.word	0x00000000
        /*0040*/ 	.short	0x0001
        /*0042*/ 	.short	0x0008
        /*0044*/ 	.byte	0x00, 0xf0, 0x21, 0x00


	//----- nvinfo : EIATTR_KPARAM_INFO
	.align		4
.L_93:
        /*0048*/ 	.byte	0x04, 0x17
        /*004a*/ 	.short	(.L_95 - .L_94)
.L_94:
        /*004c*/ 	.word	0x00000000
        /*0050*/ 	.short	0x0000
        /*0052*/ 	.short	0x0000
        /*0054*/ 	.byte	0x00, 0xf5, 0x21, 0x00


	//----- nvinfo : EIATTR_SPARSE_MMA_MASK
	.align		4
.L_95:
        /*0058*/ 	.byte	0x03, 0x50
        /*005a*/ 	.short	0x0000


	//----- nvinfo : EIATTR_MAXREG_COUNT
	.align		4
        /*005c*/ 	.byte	0x03, 0x1b
        /*005e*/ 	.short	0x00ff


	//----- nvinfo : EIATTR_MERCURY_ISA_VERSION
	.align		4
        /*0060*/ 	.byte	0x03, 0x5f
        /*0062*/ 	.short	0x0101


	//----- nvinfo : EIATTR_VRC_CTA_INIT_COUNT
	.align		4
        /*0064*/ 	.byte	0x02, 0x4a
	.zero		1
	.zero		1


	//----- nvinfo : EIATTR_EXIT_INSTR_OFFSETS
	.align		4
        /*0068*/ 	.byte	0x04, 0x1c
        /*006a*/ 	.short	(.L_97 - .L_96)


	//   ....[0]....
.L_96:
        /*006c*/ 	.word	0x00000080


	//   ....[1]....
        /*0070*/ 	.word	0x000009c0


	//----- nvinfo : EIATTR_CBANK_PARAM_SIZE
	.align		4
.L_97:
        /*0074*/ 	.byte	0x03, 0x19
        /*0076*/ 	.short	0x0028


	//----- nvinfo : EIATTR_PARAM_CBANK
	.align		4
        /*0078*/ 	.byte	0x04, 0x0a
        /*007a*/ 	.short	(.L_99 - .L_98)
	.align		4
.L_98:
        /*007c*/ 	.word	index@(.nv.constant0.get_extrema)
        /*0080*/ 	.short	0x0380
        /*0082*/ 	.short	0x0028


	//----- nvinfo : EIATTR_SW_WAR
	.align		4
.L_99:
        /*0084*/ 	.byte	0x04, 0x36
        /*0086*/ 	.short	(.L_101 - .L_100)
.L_100:
        /*0088*/ 	.word	0x00000008
.L_101:


//--------------------- .nv.info.render_gaussian_noise --------------------------
	.section	.nv.info.render_gaussian_noise,"",@"SHT_CUDA_INFO"
	.sectionflags	@""
	.align	4


	//----- nvinfo : EIATTR_CUDA_API_VERSION
	.align		4
        /*0000*/ 	.byte	0x04, 0x37
        /*0002*/ 	.short	(.L_103 - .L_102)
.L_102:
        /*0004*/ 	.word	0x00000082


	//----- nvinfo : EIATTR_KPARAM_INFO
	.align		4
.L_103:
        /*0008*/ 	.byte	0x04, 0x17
        /*000a*/ 	.short	(.L_105 - .L_104)
.L_104:
        /*000c*/ 	.word	0x00000000
        /*0010*/ 	.short	0x0004
        /*0012*/ 	.short	0x0020
        /*0014*/ 	.byte	0x00, 0xf0, 0x21, 0x00


	//----- nvinfo : EIATTR_KPARAM_INFO
	.align		4
.L_105:
        /*0018*/ 	.byte	0x04, 0x17
        /*001a*/ 	.short	(.L_107 - .L_106)
.L_106:
        /*001c*/ 	.word	0x00000000
        /*0020*/ 	.short	0x0003
        /*0022*/ 	.short	0x0018
        /*0024*/ 	.byte	0x00, 0xf0, 0x21, 0x00


	//----- nvinfo : EIATTR_KPARAM_INFO
	.align		4
.L_107:
        /*0028*/ 	.byte	0x04, 0x17
        /*002a*/ 	.short	(.L_109 - .L_108)
.L_108:
        /*002c*/ 	.word	0x00000000
        /*0030*/ 	.short	0x0002
        /*0032*/ 	.short	0x0010
        /*0034*/ 	.byte	0x00, 0xf5, 0x21, 0x00


	//----- nvinfo : EIATTR_KPARAM_INFO
	.align		4
.L_109:
        /*0038*/ 	.byte	0x04, 0x17
        /*003a*/ 	.short	(.L_111 - .L_110)
.L_110:
        /*003c*/ 	.word	0x00000000
        /*0040*/ 	.short	0x0001
        /*0042*/ 	.short	0x0008
        /*0044*/ 	.byte	0x00, 0xf5, 0x21, 0x00


	//----- nvinfo : EIATTR_KPARAM_INFO
	.align		4
.L_111:
        /*0048*/ 	.byte	0x04, 0x17
        /*004a*/ 	.short	(.L_113 - .L_112)
.L_112:
        /*004c*/ 	.word	0x00000000
        /*0050*/ 	.short	0x0000
        /*0052*/ 	.short	0x0000
        /*0054*/ 	.byte	0x00, 0xf5, 0x21, 0x00


	//----- nvinfo : EIATTR_SPARSE_MMA_MASK
	.align		4
.L_113:
        /*0058*/ 	.byte	0x03, 0x50
        /*005a*/ 	.short	0x0000


	//----- nvinfo : EIATTR_MAXREG_COUNT
	.align		4
        /*005c*/ 	.byte	0x03, 0x1b
        /*005e*/ 	.short	0x00ff


	//----- nvinfo : EIATTR_MERCURY_ISA_VERSION
	.align		4
        /*0060*/ 	.byte	0x03, 0x5f
        /*0062*/ 	.short	0x0101


	//----- nvinfo : EIATTR_VRC_CTA_INIT_COUNT
	.align		4
        /*0064*/ 	.byte	0x02, 0x4a
	.zero		1
	.zero		1


	//----- nvinfo : EIATTR_EXIT_INSTR_OFFSETS
	.align		4
        /*0068*/ 	.byte	0x04, 0x1c
        /*006a*/ 	.short	(.L_115 - .L_114)


	//   ....[0]....
.L_114:
        /*006c*/ 	.word	0x00000080


	//   ....[1]....
        /*0070*/ 	.word	0x00000150


	//   ....[2]....
        /*0074*/ 	.word	0x00001050


	//----- nvinfo : EIATTR_CRS_STACK_SIZE
	.align		4
.L_115:
        /*0078*/ 	.byte	0x04, 0x1e
        /*007a*/ 	.short	(.L_117 - .L_116)
.L_116:
        /*007c*/ 	.word	0x00000000


	//----- nvinfo : EIATTR_CBANK_PARAM_SIZE
	.align		4
.L_117:
        /*0080*/ 	.byte	0x03, 0x19
        /*0082*/ 	.short	0x0028


	//----- nvinfo : EIATTR_PARAM_CBANK
	.align		4
        /*0084*/ 	.byte	0x04, 0x0a
        /*0086*/ 	.short	(.L_119 - .L_118)
	.align		4
.L_118:
        /*0088*/ 	.word	index@(.nv.constant0.render_gaussian_noise)
        /*008c*/ 	.short	0x0380
        /*008e*/ 	.short	0x0028


	//----- nvinfo : EIATTR_SW_WAR
	.align		4
.L_119:
        /*0090*/ 	.byte	0x04, 0x36
        /*0092*/ 	.short	(.L_121 - .L_120)
.L_120:
        /*0094*/ 	.word	0x00000008
.L_121:


//--------------------- .nv.info.render_uniform_noise --------------------------
	.section	.nv.info.render_uniform_noise,"",@"SHT_CUDA_INFO"
	.sectionflags	@""
	.align	4


	//----- nvinfo : EIATTR_CUDA_API_VERSION
	.align		4
        /*0000*/ 	.byte	0x04, 0x37
        /*0002*/ 	.short	(.L_123 - .L_122)
.L_122:
        /*0004*/ 	.word	0x00000082


	//----- nvinfo : EIATTR_KPARAM_INFO
	.align		4
.L_123:
        /*0008*/ 	.byte	0x04, 0x17
        /*000a*/ 	.short	(.L_125 - .L_124)
.L_124:
        /*000c*/ 	.word	0x00000000
        /*0010*/ 	.short	0x0004
        /*0012*/ 	.short	0x0028
        /*0014*/ 	.byte	0x00, 0xf0, 0x21, 0x00


	//----- nvinfo : EIATTR_KPARAM_INFO
	.align		4
.L_125:
        /*0018*/ 	.byte	0x04, 0x17
        /*001a*/ 	.short	(.L_127 - .L_126)
.L_126:
        /*001c*/ 	.word	0x00000000
        /*0020*/ 	.short	0x0003
        /*0022*/ 	.short	0x0020
        /*0024*/ 	.byte	0x00, 0xf0, 0x21, 0x00


	//----- nvinfo : EIATTR_KPARAM_INFO
	.align		4
.L_127:
        /*0028*/ 	.byte	0x04, 0x17
        /*002a*/ 	.short	(.L_129 - .L_128)
.L_128:
        /*002c*/ 	.word	0x00000000
        /*0030*/ 	.short	0x0002
        /*0032*/ 	.short	0x0018
        /*0034*/ 	.byte	0x00, 0xf5, 0x21, 0x00


	//----- nvinfo : EIATTR_KPARAM_INFO
	.align		4
.L_129:
        /*0038*/ 	.byte	0x04, 0x17
        /*003a*/ 	.short	(.L_131 - .L_130)
.L_130:
        /*003c*/ 	.word	0x00000000
        /*0040*/ 	.short	0x0001
        /*0042*/ 	.short	0x0008
        /*0044*/ 	.byte	0x00, 0xf0, 0x41, 0x00


	//----- nvinfo : EIATTR_KPARAM_INFO
	.align		4
.L_131:
        /*0048*/ 	.byte	0x04, 0x17
        /*004a*/ 	.short	(.L_133 - .L_132)
.L_132:
        /*004c*/ 	.word	0x00000000
        /*0050*/ 	.short	0x0000
        /*0052*/ 	.short	0x0000
        /*0054*/ 	.byte	0x00, 0xf5, 0x21, 0x00


	//----- nvinfo : EIATTR_SPARSE_MMA_MASK
	.align		4
.L_133:
        /*0058*/ 	.byte	0x03, 0x50
        /*005a*/ 	.short	0x0000


	//----- nvinfo : EIATTR_MAXREG_COUNT
	.align		4
        /*005c*/ 	.byte	0x03, 0x1b
        /*005e*/ 	.short	0x00ff


	//----- nvinfo : EIATTR_EXTERNS
	.align		4
        /*0060*/ 	.byte	0x04, 0x0f
        /*0062*/ 	.short	(.L_135 - .L_134)


	//   ....[0]....
	.align		4
.L_134:
        /*0064*/ 	.word	index@(vprintf)


	//----- nvinfo : EIATTR_MERCURY_ISA_VERSION
	.align		4
.L_135:
        /*0068*/ 	.byte	0x03, 0x5f
        /*006a*/ 	.short	0x0101


	//----- nvinfo : EIATTR_VRC_CTA_INIT_COUNT
	.align		4
        /*006c*/ 	.byte	0x02, 0x4a
	.zero		1
	.zero		1


	//----- nvinfo : EIATTR_SYSCALL_OFFSETS
	.align		4
        /*0070*/ 	.byte	0x04, 0x46
        /*0072*/ 	.short	(.L_137 - .L_136)


	//   ....[0]....
.L_136:
        /*0074*/ 	.word	0x00000540


	//   ....[1]....
        /*0078*/ 	.word	0x000009b0


	//   ....[2]....
        /*007c*/ 	.word	0x00000cb0


	//----- nvinfo : EIATTR_EXIT_INSTR_OFFSETS
	.align		4
.L_137:
        /*0080*/ 	.byte	0x04, 0x1c
        /*0082*/ 	.short	(.L_139 - .L_138)


	//   ....[0]....
.L_138:
        /*0084*/ 	.word	0x000000d0


	//   ....[1]....
        /*0088*/ 	.word	0x000001a0


	//   ....[2]....
        /*008c*/ 	.word	0x00000610


	//   ....[3]....
        /*0090*/ 	.word	0x00000d40


	//----- nvinfo : EIATTR_CRS_STACK_SIZE
	.align		4
.L_139:
        /*0094*/ 	.byte	0x04, 0x1e
        /*0096*/ 	.short	(.L_141 - .L_140)
.L_140:
        /*0098*/ 	.word	0x00000000


	//----- nvinfo : EIATTR_CBANK_PARAM_SIZE
	.align		4
.L_141:
        /*009c*/ 	.byte	0x03, 0x19
        /*009e*/ 	.short	0x0030


	//----- nvinfo : EIATTR_PARAM_CBANK
	.align		4
        /*00a0*/ 	.byte	0x04, 0x0a
        /*00a2*/ 	.short	(.L_143 - .L_142)
	.align		4
.L_142:
        /*00a4*/ 	.word	index@(.nv.constant0.render_uniform_noise)
        /*00a8*/ 	.short	0x0380
        /*00aa*/ 	.short	0x0030


	//----- nvinfo : EIATTR_SW_WAR
	.align		4
.L_143:
        /*00ac*/ 	.byte	0x04, 0x36
        /*00ae*/ 	.short	(.L_145 - .L_144)
.L_144:
        /*00b0*/ 	.word	0x00000008
.L_145:


//--------------------- .nv.info.render_poly_bkg  --------------------------
	.section	.nv.info.render_poly_bkg,"",@"SHT_CUDA_INFO"
	.sectionflags	@""
	.align	4


	//----- nvinfo : EIATTR_CUDA_API_VERSION
	.align		4
        /*0000*/ 	.byte	0x04, 0x37
        /*0002*/ 	.short	(.L_147 - .L_146)
.L_146:
        /*0004*/ 	.word	0x00000082


	//----- nvinfo : EIATTR_KPARAM_INFO
	.align		4
.L_147:
        /*0008*/ 	.byte	0x04, 0x17
        /*000a*/ 	.short	(.L_149 - .L_148)
.L_148:
        /*000c*/ 	.word	0x00000000
        /*0010*/ 	.short	0x0006
        /*0012*/ 	.short	0x0030
        /*0014*/ 	.byte	0x00, 0xf0, 0x21, 0x00


	//----- nvinfo : EIATTR_KPARAM_INFO
	.align		4
.L_149:
        /*0018*/ 	.byte	0x04, 0x17
        /*001a*/ 	.short	(.L_151 - .L_150)
.L_150:
        /*001c*/ 	.word	0x00000000
        /*0020*/ 	.short	0x0005
        /*0022*/ 	.short	0x0028
        /*0024*/ 	.byte	0x00, 0xf0, 0x21, 0x00


	//----- nvinfo : EIATTR_KPARAM_INFO
	.align		4
.L_151:
        /*0028*/ 	.byte	0x04, 0x17
        /*002a*/ 	.short	(.L_153 - .L_152)
.L_152:
        /*002c*/ 	.word	0x00000000
        /*0030*/ 	.short	0x0004
        /*0032*/ 	.short	0x0020
        /*0034*/ 	.byte	0x00, 0xf0, 0x21, 0x00


	//----- nvinfo : EIATTR_KPARAM_INFO
	.align		4
.L_153:
        /*0038*/ 	.byte	0x04, 0x17
        /*003a*/ 	.short	(.L_155 - .L_154)
.L_154:
        /*003c*/ 	.word	0x00000000
        /*0040*/ 	.short	0x0003
        /*0042*/ 	.short	0x0018
        /*0044*/ 	.byte	0x00, 0xf5, 0x21, 0x00


	//----- nvinfo : EIATTR_KPARAM_INFO
	.align		4
.L_155:
        /*0048*/ 	.byte	0x04, 0x17
        /*004a*/ 	.short	(.L_157 - .L_156)
.L_156:
        /*004c*/ 	.word	0x00000000
        /*0050*/ 	.short	0x0002
        /*0052*/ 	.short	0x0010
        /*0054*/ 	.byte	0x00, 0xf5, 0x21, 0x00


	//----- nvinfo : EIATTR_KPARAM_INFO
	.align		4
.L_157:
        /*0058*/ 	.byte	0x04, 0x17
        /*005a*/ 	.short	(.L_159 - .L_158)
.L_158:
        /*005c*/ 	.word	0x00000000
        /*0060*/ 	.short	0x0001
        /*0062*/ 	.short	0x0008
        /*0064*/ 	.byte	0x00, 0xf5, 0x21, 0x00


	//----- nvinfo : EIATTR_KPARAM_INFO
	.align		4
.L_159:
        /*0068*/ 	.byte	0x04, 0x17
        /*006a*/ 	.short	(.L_161 - .L_160)
.L_160:
        /*006c*/ 	.word	0x00000000
        /*0070*/ 	.short	0x0000
        /*0072*/ 	.short	0x0000
        /*0074*/ 	.byte	0x00, 0xf5, 0x21, 0x00


	//----- nvinfo : EIATTR_SPARSE_MMA_MASK
	.align		4
.L_161:
        /*0078*/ 	.byte	0x03, 0x50
        /*007a*/ 	.short	0x0000


	//----- nvinfo : EIATTR_MAXREG_COUNT
	.align		4
        /*007c*/ 	.byte	0x03, 0x1b
        /*007e*/ 	.short	0x00ff


	//----- nvinfo : EIATTR_MERCURY_ISA_VERSION
	.align		4
        /*0080*/ 	.byte	0x03, 0x5f
        /*0082*/ 	.short	0x0101


	//----- nvinfo : EIATTR_VRC_CTA_INIT_COUNT
	.align		4
        /*0084*/ 	.byte	0x02, 0x4a
	.zero		1
	.zero		1


	//----- nvinfo : EIATTR_EXIT_INSTR_OFFSETS
	.align		4
        /*0088*/ 	.byte	0x04, 0x1c
        /*008a*/ 	.short	(.L_163 - .L_162)


	//   ....[0]....
.L_162:
        /*008c*/ 	.word	0x000000d0


	//   ....[1]....
        /*0090*/ 	.word	0x000013b0


	//----- nvinfo : EIATTR_CRS_STACK_SIZE
	.align		4
.L_163:
        /*0094*/ 	.byte	0x04, 0x1e
        /*0096*/ 	.short	(.L_165 - .L_164)
.L_164:
        /*0098*/ 	.word	0x00000000


	//----- nvinfo : EIATTR_CBANK_PARAM_SIZE
	.align		4
.L_165:
        /*009c*/ 	.byte	0x03, 0x19
        /*009e*/ 	.short	0x0038


	//----- nvinfo : EIATTR_PARAM_CBANK
	.align		4
        /*00a0*/ 	.byte	0x04, 0x0a
        /*00a2*/ 	.short	(.L_167 - .L_166)
	.align		4
.L_166:
        /*00a4*/ 	.word	index@(.nv.constant0.render_poly_bkg)
        /*00a8*/ 	.short	0x0380
        /*00aa*/ 	.short	0x0038


	//----- nvinfo : EIATTR_SW_WAR
	.align		4
.L_167:
        /*00ac*/ 	.byte	0x04, 0x36
        /*00ae*/ 	.short	(.L_169 - .L_168)
.L_168:
        /*00b0*/ 	.word	0x00000008
.L_169:


//--------------------- .nv.info.render_exp_bkg   --------------------------
	.section	.nv.info.render_exp_bkg,"",@"SHT_CUDA_INFO"
	.sectionflags	@""
	.align	4


	//----- nvinfo : EIATTR_CUDA_API_VERSION
	.align		4
        /*0000*/ 	.byte	0x04, 0x37
        /*0002*/ 	.short	(.L_171 - .L_170)
.L_170:
        /*0004*/ 	.word	0x00000082


	//----- nvinfo : EIATTR_KPARAM_INFO
	.align		4
.L_171:
        /*0008*/ 	.byte	0x04, 0x17
        /*000a*/ 	.short	(.L_173 - .L_172)
.L_172:
        /*000c*/ 	.word	0x00000000
        /*0010*/ 	.short	0x0005
        /*0012*/ 	.short	0x0028
        /*0014*/ 	.byte	0x00, 0xf0, 0x21, 0x00


	//----- nvinfo : EIATTR_KPARAM_INFO
	.align		4
.L_173:
        /*0018*/ 	.byte	0x04, 0x17
        /*001a*/ 	.short	(.L_175 - .L_174)
.L_174:
        /*001c*/ 	.word	0x00000000
        /*0020*/ 	.short	0x0004
        /*0022*/ 	.short	0x0020
        /*0024*/ 	.byte	0x00, 0xf0, 0x21, 0x00


	//----- nvinfo : EIATTR_KPARAM_INFO
	.align		4
.L_175:
        /*0028*/ 	.byte	0x04, 0x17
        /*002a*/ 	.short	(.L_177 - .L_176)
.L_176:
        /*002c*/ 	.word	0x00000000
        /*0030*/ 	.short	0x0003
        /*0032*/ 	.short	0x0018
        /*0034*/ 	.byte	0x00, 0xf5, 0x21, 0x00


	//----- nvinfo : EIATTR_KPARAM_INFO
	.align		4
.L_177:
        /*0038*/ 	.byte	0x04, 0x17
        /*003a*/ 	.short	(.L_179 - .L_178)
.L_178:
        /*003c*/ 	.word	0x00000000
        /*0040*/ 	.short	0x0002
        /*0042*/ 	.short	0x0010
        /*0044*/ 	.byte	0x00, 0xf5, 0x21, 0x00


	//----- nvinfo : EIATTR_KPARAM_INFO
	.align		4
.L_179:
        /*0048*/ 	.byte	0x04, 0x17
        /*004a*/ 	.short	(.L_181 - .L_180)
.L_180:
        /*004c*/ 	.word	0x00000000
        /*0050*/ 	.short	0x0001
        /*0052*/ 	.short	0x0008
        /*0054*/ 	.byte	0x00, 0xf5, 0x21, 0x00


	//----- nvinfo : EIATTR_KPARAM_INFO
	.align		4
.L_181:
        /*0058*/ 	.byte	0x04, 0x17
        /*005a*/ 	.short	(.L_183 - .L_182)
.L_182:
        /*005c*/ 	.word	0x00000000
        /*0060*/ 	.short	0x0000
        /*0062*/ 	.short	0x0000
        /*0064*/ 	.byte	0x00, 0xf5, 0x21, 0x00


	//----- nvinfo : EIATTR_SPARSE_MMA_MASK
	.align		4
.L_183:
        /*0068*/ 	.byte	0x03, 0x50
        /*006a*/ 	.short	0x0000


	//----- nvinfo : EIATTR_MAXREG_COUNT
	.align		4
        /*006c*/ 	.byte	0x03, 0x1b
        /*006e*/ 	.short	0x00ff


	//----- nvinfo : EIATTR_MERCURY_ISA_VERSION
	.align		4
        /*0070*/ 	.byte	0x03, 0x5f
        /*0072*/ 	.short	0x0101


	//----- nvinfo : EIATTR_VRC_CTA_INIT_COUNT
	.align		4
        /*0074*/ 	.byte	0x02, 0x4a
	.zero		1
	.zero		1


	//----- nvinfo : EIATTR_EXIT_INSTR_OFFSETS
	.align		4
        /*0078*/ 	.byte	0x04, 0x1c
        /*007a*/ 	.short	(.L_185 - .L_184)


	//   ....[0]....
.L_184:
        /*007c*/ 	.word	0x000000d0


	//   ....[1]....
        /*0080*/ 	.word	0x000004e0


	//----- nvinfo : EIATTR_CRS_STACK_SIZE
	.align		4
.L_185:
        /*0084*/ 	.byte	0x04, 0x1e
        /*0086*/ 	.short	(.L_187 - .L_186)
.L_186:
        /*0088*/ 	.word	0x00000000


	//----- nvinfo : EIATTR_CBANK_PARAM_SIZE
	.align		4
.L_187:
        /*008c*/ 	.byte	0x03, 0x19
        /*008e*/ 	.short	0x0030


	//----- nvinfo : EIATTR_PARAM_CBANK
	.align		4
        /*0090*/ 	.byte	0x04, 0x0a
        /*0092*/ 	.short	(.L_189 - .L_188)
	.align		4
.L_188:
        /*0094*/ 	.word	index@(.nv.constant0.render_exp_bkg)
        /*0098*/ 	.short	0x0380
        /*009a*/ 	.short	0x0030


	//----- nvinfo : EIATTR_SW_WAR
	.align		4
.L_189:
        /*009c*/ 	.byte	0x04, 0x36
        /*009e*/ 	.short	(.L_191 - .L_190)
.L_190:
        /*00a0*/ 	.word	0x00000008
.L_191:


//--------------------- .nv.info.render_peaks     --------------------------
	.section	.nv.info.render_peaks,"",@"SHT_CUDA_INFO"
	.sectionflags	@""
	.align	4


	//----- nvinfo : EIATTR_CUDA_API_VERSION
	.align		4
        /*0000*/ 	.byte	0x04, 0x37
        /*0002*/ 	.short	(.L_193 - .L_192)
.L_192:
        /*0004*/ 	.word	0x00000082


	//----- nvinfo : EIATTR_KPARAM_INFO
	.align		4
.L_193:
        /*0008*/ 	.byte	0x04, 0x17
        /*000a*/ 	.short	(.L_195 - .L_194)
.L_194:
        /*000c*/ 	.word	0x00000000
        /*0010*/ 	.short	0x0005
        /*0012*/ 	.short	0x0048
        /*0014*/ 	.byte	0x00, 0xf0, 0x21, 0x00


	//----- nvinfo : EIATTR_KPARAM_INFO
	.align		4
.L_195:
        /*0018*/ 	.byte	0x04, 0x17
        /*001a*/ 	.short	(.L_197 - .L_196)
.L_196:
        /*001c*/ 	.word	0x00000000
        /*0020*/ 	.short	0x0004
        /*0022*/ 	.short	0x0040
        /*0024*/ 	.byte	0x00, 0xf0, 0x21, 0x00


	//----- nvinfo : EIATTR_KPARAM_INFO
	.align		4
.L_197:
        /*0028*/ 	.byte	0x04, 0x17
        /*002a*/ 	.short	(.L_199 - .L_198)
.L_198:
        /*002c*/ 	.word	0x00000000
        /*0030*/ 	.short	0x0003
        /*0032*/ 	.short	0x0038
        /*0034*/ 	.byte	0x00, 0xf5, 0x21, 0x00


	//----- nvinfo : EIATTR_KPARAM_INFO
	.align		4
.L_199:
        /*0038*/ 	.byte	0x04, 0x17
        /*003a*/ 	.short	(.L_201 - .L_200)
.L_200:
        /*003c*/ 	.word	0x00000000
        /*0040*/ 	.short	0x0002
        /*0042*/ 	.short	0x0030
        /*0044*/ 	.byte	0x00, 0xf5, 0x21, 0x00


	//----- nvinfo : EIATTR_KPARAM_INFO
	.align		4
.L_201:
        /*0048*/ 	.byte	0x04, 0x17
        /*004a*/ 	.short	(.L_203 - .L_202)
.L_202:
        /*004c*/ 	.word	0x00000000
        /*0050*/ 	.short	0x0001
        /*0052*/ 	.short	0x0028
        /*0054*/ 	.byte	0x00, 0xf5, 0x21, 0x00


	//----- nvinfo : EIATTR_KPARAM_INFO
	.align		4
.L_203:
        /*0058*/ 	.byte	0x04, 0x17
        /*005a*/ 	.short	(.L_205 - .L_204)
.L_204:
        /*005c*/ 	.word	0x00000000
        /*0060*/ 	.short	0x0000
        /*0062*/ 	.short	0x0000
        /*0064*/ 	.byte	0x00, 0xf0, 0xa1, 0x00


	//----- nvinfo : EIATTR_SPARSE_MMA_MASK
	.align		4
.L_205:
        /*0068*/ 	.byte	0x03, 0x50
        /*006a*/ 	.short	0x0000


	//----- nvinfo : EIATTR_MAXREG_COUNT
	.align		4
        /*006c*/ 	.byte	0x03, 0x1b
        /*006e*/ 	.short	0x00ff


	//----- nvinfo : EIATTR_MERCURY_ISA_VERSION
	.align		4
        /*0070*/ 	.byte	0x03, 0x5f
        /*0072*/ 	.short	0x0101


	//----- nvinfo : EIATTR_VRC_CTA_INIT_COUNT
	.align		4
        /*0074*/ 	.byte	0x02, 0x4a
	.zero		1
	.zero		1


	//----- nvinfo : EIATTR_EXIT_INSTR_OFFSETS
	.align		4
        /*0078*/ 	.byte	0x04, 0x1c
        /*007a*/ 	.short	(.L_207 - .L_206)


	//   ....[0]....
.L_206:
        /*007c*/ 	.word	0x000000d0


	//   ....[1]....
        /*0080*/ 	.word	0x00001960


	//----- nvinfo : EIATTR_CRS_STACK_SIZE
	.align		4
.L_207:
        /*0084*/ 	.byte	0x04, 0x1e
        /*0086*/ 	.short	(.L_209 - .L_208)
.L_208:
        /*0088*/ 	.word	0x00000000


	//----- nvinfo : EIATTR_CBANK_PARAM_SIZE
	.align		4
.L_209:
        /*008c*/ 	.byte	0x03, 0x19
        /*008e*/ 	.short	0x0050


	//----- nvinfo : EIATTR_PARAM_CBANK
	.align		4
        /*0090*/ 	.byte	0x04, 0x0a
        /*0092*/ 	.short	(.L_211 - .L_210)
	.align		4
.L_210:
        /*0094*/ 	.word	index@(.nv.constant0.render_peaks)
        /*0098*/ 	.short	0x0380
        /*009a*/ 	.short	0x0050


	//----- nvinfo : EIATTR_SW_WAR
	.align		4
.L_211:
        /*009c*/ 	.byte	0x04, 0x36
        /*009e*/ 	.short	(.L_213 - .L_212)
.L_212:
        /*00a0*/ 	.word	0x00000008
.L_213:


//--------------------- .nv.callgraph             --------------------------
	.section	.nv.callgraph,"",@"SHT_CUDA_CALLGRAPH"
	.align	4
	.sectionentsize	8
	.align		4
        /*0000*/ 	.word	0x00000000
	.align		4
        /*0004*/ 	.word	0xffffffff
	.align		4
        /*0008*/ 	.word	index@(render_uniform_noise)
	.align		4
        /*000c*/ 	.word	index@(vprintf)
	.align		4
        /*0010*/ 	.word	0x00000000
	.align		4
        /*0014*/ 	.word	0xfffffffe
	.align		4
        /*0018*/ 	.word	0x00000000
	.align		4
        /*001c*/ 	.word	0xfffffffd
	.align		4
        /*0020*/ 	.word	0x00000000
	.align		4
        /*0024*/ 	.word	0xfffffffc


//--------------------- .nv.constant4             --------------------------
	.section	.nv.constant4,"a",@progbits
	.align	8
	.align		8
.nv.constant4:
        /*0000*/ 	.dword	$str
	.align		8
        /*0008*/ 	.dword	__cudart_i2opi_f
	.align		8
        /*0010*/ 	.dword	vprintf


//--------------------- .text.normalize           --------------------------
	.section	.text.normalize,"ax",@progbits
	.align	128
        .global         normalize
        .type           normalize,@function
        .size           normalize,(.L_x_117 - normalize)
        .other          normalize,@"STO_CUDA_ENTRY STV_DEFAULT"
normalize:
.text.normalize:
[----:B------:R-:W-:Y:S01]  /*0000*/  LDC R1, c[0x0][0x37c] ;  /* 0x0000df00ff017b82 */ /* 0x000fe20000000800 */
[----:B------:R-:W0:Y:S01]  /*0010*/  S2R R0, SR_CTAID.X ;  /* 0x0000000000007919 */ /* 0x000e220000002500 */
[----:B------:R-:W1:Y:S01]  /*0020*/  LDCU.64 UR10, c[0x0][0x390] ;  /* 0x00007200ff0a77ac */ /* 0x000e620008000a00 */
[----:B------:R-:W0:Y:S01]  /*0030*/  S2R R3, SR_TID.X ;  /* 0x0000000000037919 */ /* 0x000e220000002100 */
[----:B------:R-:W1:Y:S01]  /*0040*/  LDCU.64 UR8, c[0x0][0x388] ;  /* 0x00007100ff0877ac */ /* 0x000e620008000a00 */
[----:B------:R-:W0:Y:S01]  /*0050*/  LDCU UR7, c[0x0][0x360] ;  /* 0x00006c00ff0777ac */ /* 0x000e220008000800 */
[----:B-1----:R-:W-:Y:S02]  /*0060*/  UIMAD UR6, UR11, UR8, URZ ;  /* 0x000000080b0672a4 */ /* 0x002fe4000f8e02ff */
[----:B------:R-:W-:Y:S02]  /*0070*/  UIMAD.WIDE.U32 UR4, UR10, UR8, URZ ;  /* 0x000000080a0472a5 */ /* 0x000fe4000f8e00ff */
[----:B------:R-:W-:-:S04]  /*0080*/  UIMAD UR6, UR10, UR9, UR6 ;  /* 0x000000090a0672a4 */ /* 0x000fc8000f8e0206 */
[----:B------:R-:W-:Y:S01]  /*0090*/  UIADD3 UR5, UPT, UPT, UR5, UR6, URZ ;  /* 0x0000000605057290 */ /* 0x000fe2000fffe0ff */
[----:B0-----:R-:W-:-:S05]  /*00a0*/  IMAD R0, R0, UR7, R3 ;  /* 0x0000000700007c24 */ /* 0x001fca000f8e0203 */
[----:B------:R-:W-:Y:S01]  /*00b0*/  IMAD.U32 R2, RZ, RZ, UR5 ;  /* 0x00000005ff027e24 */ /* 0x000fe2000f8e00ff */
[----:B------:R-:W-:-:S04]  /*00c0*/  ISETP.LT.U32.AND P0, PT, R0, UR4, PT ;  /* 0x0000000400007c0c */ /* 0x000fc8000bf01070 */
[----:B------:R-:W-:-:S13]  /*00d0*/  ISETP.GT.U32.AND.EX P0, PT, R2, RZ, PT, P0 ;  /* 0x000000ff0200720c */ /* 0x000fda0003f04100 */
[----:B------:R-:W-:Y:S05]  /*00e0*/  @!P0 EXIT ;  /* 0x000000000000894d */ /* 0x000fea0003800000 */
[----:B------:R-:W-:Y:S01]  /*00f0*/  UISETP.NE.U32.AND UP0, UPT, UR11, URZ, UPT ;  /* 0x000000ff0b00728c */ /* 0x000fe2000bf05070 */
[----:B------:R-:W0:Y:S08]  /*0100*/  LDCU.64 UR4, c[0x0][0x358] ;  /* 0x00006b00ff0477ac */ /* 0x000e300008000a00 */
[----:B------:R-:W-:Y:S05]  /*0110*/  BRA.U UP0, `(.L_x_0) ;  /* 0x0000000100507547 */ /* 0x000fea000b800000 */
[----:B------:R-:W1:Y:S01]  /*0120*/  I2F.U32.RP R4, UR10 ;  /* 0x0000000a00047d06 */ /* 0x000e620008209000 */
[----:B------:R-:W-:-:S07]  /*0130*/  ISETP.NE.U32.AND P2, PT, RZ, UR10, PT ;  /* 0x0000000aff007c0c */ /* 0x000fce000bf45070 */
[----:B-1----:R-:W1:Y:S02]  /*0140*/  MUFU.RCP R4, R4 ;  /* 0x0000000400047308 */ /* 0x002e640000001000 */
[----:B-1----:R-:W-:-:S06]  /*0150*/  VIADD R2, R4, 0xffffffe ;  /* 0x0ffffffe04027836 */ /* 0x002fcc0000000000 */
[----:B------:R1:W2:Y:S02]  /*0160*/  F2I.FTZ.U32.TRUNC.NTZ R3, R2 ;  /* 0x0000000200037305 */ /* 0x0002a4000021f000 */
[----:B-1----:R-:W-:Y:S02]  /*0170*/  IMAD.MOV.U32 R2, RZ, RZ, RZ ;  /* 0x000000ffff027224 */ /* 0x002fe400078e00ff */
[----:B--2---:R-:W-:-:S04]  /*0180*/  IMAD.MOV R5, RZ, RZ, -R3 ;  /* 0x000000ffff057224 */ /* 0x004fc800078e0a03 */
[----:B------:R-:W-:-:S04]  /*0190*/  IMAD R5, R5, UR10, RZ ;  /* 0x0000000a05057c24 */ /* 0x000fc8000f8e02ff */
[----:B------:R-:W-:-:S06]  /*01a0*/  IMAD.HI.U32 R3, R3, R5, R2 ;  /* 0x0000000503037227 */ /* 0x000fcc00078e0002 */
[----:B------:R-:W-:-:S04]  /*01b0*/  IMAD.HI.U32 R2, R3, R0, RZ ;  /* 0x0000000003027227 */ /* 0x000fc800078e00ff */
[----:B------:R-:W-:-:S04]  /*01c0*/  IMAD.MOV R3, RZ, RZ, -R2 ;  /* 0x000000ffff037224 */ /* 0x000fc800078e0a02 */
[----:B------:R-:W-:-:S05]  /*01d0*/  IMAD R3, R3, UR10, R0 ;  /* 0x0000000a03037c24 */ /* 0x000fca000f8e0200 */
[----:B------:R-:W-:-:S13]  /*01e0*/  ISETP.GE.U32.AND P0, PT, R3, UR10, PT ;  /* 0x0000000a03007c0c */ /* 0x000fda000bf06070 */
[----:B------:R-:W-:Y:S02]  /*01f0*/  @P0 VIADD R3, R3, -UR10 ;  /* 0x8000000a03030c36 */ /* 0x000fe40008000000 */
[----:B------:R-:W-:-:S03]  /*0200*/  @P0 VIADD R2, R2, 0x1 ;  /* 0x0000000102020836 */ /* 0x000fc60000000000 */
[----:B------:R-:W-:Y:S01]  /*0210*/  ISETP.GE.U32.AND P1, PT, R3, UR10, PT ;  /* 0x0000000a03007c0c */ /* 0x000fe2000bf26070 */
[----:B------:R-:W-:-:S12]  /*0220*/  IMAD.MOV.U32 R3, RZ, RZ, RZ ;  /* 0x000000ffff037224 */ /* 0x000fd800078e00ff */
[----:B------:R-:W-:Y:S01]  /*0230*/  @P1 VIADD R2, R2, 0x1 ;  /* 0x0000000102021836 */ /* 0x000fe20000000000 */
[----:B------:R-:W-:Y:S01]  /*0240*/  @!P2 LOP3.LUT R2, RZ, UR10, RZ, 0x33, !PT ;  /* 0x0000000aff02ac12 */ /* 0x000fe2000f8e33ff */
[----:B------:R-:W-:Y:S06]  /*0250*/  BRA `(.L_x_1) ;  /* 0x0000000000087947 */ /* 0x000fec0003800000 */
.L_x_0:
[----:B------:R-:W-:-:S07]  /*0260*/  MOV R4, 0x280 ;  /* 0x0000028000047802 */ /* 0x000fce0000000f00 */
[----:B0-----:R-:W-:Y:S05]  /*0270*/  CALL.REL.NOINC `($__internal_0_$__cuda_sm20_div_u64) ;  /* 0x00000000007c7944 */ /* 0x001fea0003c00000 */
.L_x_1:
[----:B------:R-:W1:Y:S01]  /*0280*/  LDCU.64 UR6, c[0x0][0x398] ;  /* 0x00007300ff0677ac */ /* 0x000e620008000a00 */
[C---:B------:R-:W-:Y:S01]  /*0290*/  IMAD.SHL.U32 R6, R2.reuse, 0x4, RZ ;  /* 0x0000000402067824 */ /* 0x040fe200078e00ff */
[----:B------:R-:W-:Y:S01]  /*02a0*/  SHF.L.U64.HI R4, R2, 0x2, R3 ;  /* 0x0000000202047819 */ /* 0x000fe20000010203 */
[----:B------:R-:W2:Y:S03]  /*02b0*/  LDCU.64 UR8, c[0x0][0x3a0] ;  /* 0x00007400ff0877ac */ /* 0x000ea60008000a00 */
[----:B-1----:R-:W-:-:S04]  /*02c0*/  IADD3 R2, P0, PT, R6, UR6, RZ ;  /* 0x0000000606027c10 */ /* 0x002fc8000ff1e0ff */
[----:B------:R-:W-:Y:S01]  /*02d0*/  IADD3.X R3, PT, PT, R4, UR7, RZ, P0, !PT ;  /* 0x0000000704037c10 */ /* 0x000fe200087fe4ff */
[----:B------:R-:W1:Y:S01]  /*02e0*/  LDCU.64 UR6, c[0x0][0x380] ;  /* 0x00007000ff0677ac */ /* 0x000e620008000a00 */
[----:B--2---:R-:W-:-:S04]  /*02f0*/  IADD3 R6, P1, PT, R6, UR8, RZ ;  /* 0x0000000806067c10 */ /* 0x004fc8000ff3e0ff */
[----:B------:R-:W-:Y:S01]  /*0300*/  IADD3.X R7, PT, PT, R4, UR9, RZ, P1, !PT ;  /* 0x0000000904077c10 */ /* 0x000fe20008ffe4ff */
[----:B0-----:R-:W2:Y:S04]  /*0310*/  LDG.E R3, desc[UR4][R2.64] ;  /* 0x0000000402037981 */ /* 0x001ea8000c1e1900 */
[----:B------:R-:W2:Y:S01]  /*0320*/  LDG.E R6, desc[UR4][R6.64] ;  /* 0x0000000406067981 */ /* 0x000ea2000c1e1900 */
[----:B-1----:R-:W-:-:S04]  /*0330*/  LEA R4, P0, R0, UR6, 0x2 ;  /* 0x0000000600047c11 */ /* 0x002fc8000f8010ff */
[----:B------:R-:W-:-:S05]  /*0340*/  LEA.HI.X R5, R0, UR7, RZ, 0x2, P0 ;  /* 0x0000000700057c11 */ /* 0x000fca00080f14ff */
[----:B------:R-:W3:Y:S01]  /*0350*/  LDG.E R0, desc[UR4][R4.64] ;  /* 0x0000000404007981 */ /* 0x000ee2000c1e1900 */
[----:B------:R-:W-:Y:S01]  /*0360*/  BSSY.RECONVERGENT B0, `(.L_x_2) ;  /* 0x000000e000007945 */ /* 0x000fe20003800200 */
[----:B--2---:R-:W-:-:S04]  /*0370*/  FADD R7, -R3, R6 ;  /* 0x0000000603077221 */ /* 0x004fc80000000100 */
[----:B------:R-:W0:Y:S01]  /*0380*/  MUFU.RCP R8, R7 ;  /* 0x0000000700087308 */ /* 0x000e220000001000 */
[----:B---3--:R-:W-:-:S07]  /*0390*/  FADD R0, R0, -R3 ;  /* 0x8000000300007221 */ /* 0x008fce0000000000 */
[----:B------:R-:W1:Y:S01]  /*03a0*/  FCHK P0, R0, R7 ;  /* 0x0000000700007302 */ /* 0x000e620000000000 */
[----:B0-----:R-:W-:-:S04]  /*03b0*/  FFMA R9, -R7, R8, 1 ;  /* 0x3f80000007097423 */ /* 0x001fc80000000108 */
[----:B------:R-:W-:-:S04]  /*03c0*/  FFMA R9, R8, R9, R8 ;  /* 0x0000000908097223 */ /* 0x000fc80000000008 */
[----:B------:R-:W-:-:S04]  /*03d0*/  FFMA R2, R0, R9, RZ ;  /* 0x0000000900027223 */ /* 0x000fc800000000ff */
[----:B------:R-:W-:-:S04]  /*03e0*/  FFMA R3, -R7, R2, R0 ;  /* 0x0000000207037223 */ /* 0x000fc80000000100 */
[----:B------:R-:W-:Y:S01]  /*03f0*/  FFMA R3, R9, R3, R2 ;  /* 0x0000000309037223 */ /* 0x000fe20000000002 */
[----:B-1----:R-:W-:Y:S06]  /*0400*/  @!P0 BRA `(.L_x_3) ;  /* 0x00000000000c8947 */ /* 0x002fec0003800000 */
[----:B------:R-:W-:-:S07]  /*0410*/  MOV R2, 0x430 ;  /* 0x0000043000027802 */ /* 0x000fce0000000f00 */
[----:B------:R-:W-:Y:S05]  /*0420*/  CALL.REL.NOINC `($__internal_1_$__cuda_sm3x_div_rn_noftz_f32_slowpath) ;  /* 0x00000004001c7944 */ /* 0x000fea0003c00000 */
[----:B------:R-:W-:-:S07]  /*0430*/  IMAD.MOV.U32 R3, RZ, RZ, R0 ;  /* 0x000000ffff037224 */ /* 0x000fce00078e0000 */
.L_x_3:
[----:B------:R-:W-:Y:S05]  /*0440*/  BSYNC.RECONVERGENT B0 ;  /* 0x0000000000007941 */ /* 0x000fea0003800200 */
.L_x_2:
[----:B------:R-:W-:Y:S01]  /*0450*/  STG.E desc[UR4][R4.64], R3 ;  /* 0x0000000304007986 */ /* 0x000fe2000c101904 */
[----:B------:R-:W-:Y:S05]  /*0460*/  EXIT ;  /* 0x000000000000794d */ /* 0x000fea0003800000 */
        .weak           $__internal_0_$__cuda_sm20_div_u64
        .type           $__internal_0_$__cuda_sm20_div_u64,@function
        .size           $__internal_0_$__cuda_sm20_div_u64,($__internal_1_$__cuda_sm3x_div_rn_noftz_f32_slowpath - $__internal_0_$__cuda_sm20_div_u64)
$__internal_0_$__cuda_sm20_div_u64:
[----:B------:R-:W0:Y:S01]  /*0470*/  LDCU.64 UR6, c[0x0][0x390] ;  /* 0x00007200ff0677ac */ /* 0x000e220008000a00 */
[----:B------:R-:W1:Y:S01]  /*0480*/  LDC.64 R2, c[0x0][0x390] ;  /* 0x0000e400ff027b82 */ /* 0x000e620000000a00 */
[----:B0-----:R-:W0:Y:S08]  /*0490*/  I2F.U64.RP R5, UR6 ;  /* 0x0000000600057d12 */ /* 0x001e300008309000 */
[----:B0-----:R-:W0:Y:S02]  /*04a0*/  MUFU.RCP R5, R5 ;  /* 0x0000000500057308 */ /* 0x001e240000001000 */
[----:B0-----:R-:W-:-:S06]  /*04b0*/  VIADD R6, R5, 0x1ffffffe ;  /* 0x1ffffffe05067836 */ /* 0x001fcc0000000000 */
[----:B------:R-:W1:Y:S02]  /*04c0*/  F2I.U64.TRUNC R6, R6 ;  /* 0x0000000600067311 */ /* 0x000e64000020d800 */
[----:B-1----:R-:W-:-:S04]  /*04d0*/  IMAD.WIDE.U32 R8, R6, R2, RZ ;  /* 0x0000000206087225 */ /* 0x002fc800078e00ff */
[----:B------:R-:W-:Y:S01]  /*04e0*/  IMAD R9, R6, R3, R9 ;  /* 0x0000000306097224 */ /* 0x000fe200078e0209 */
[----:B------:R-:W-:-:S03]  /*04f0*/  IADD3 R11, P0, PT, RZ, -R8, RZ ;  /* 0x80000008ff0b7210 */ /* 0x000fc60007f1e0ff */
[----:B------:R-:W-:Y:S02]  /*0500*/  IMAD R9, R7, R2, R9 ;  /* 0x0000000207097224 */ /* 0x000fe400078e0209 */
[----:B------:R-:W-:-:S04]  /*0510*/  IMAD.HI.U32 R8, R6, R11, RZ ;  /* 0x0000000b06087227 */ /* 0x000fc800078e00ff */
[----:B------:R-:W-:Y:S02]  /*0520*/  IMAD.X R13, RZ, RZ, ~R9, P0 ;  /* 0x000000ffff0d7224 */ /* 0x000fe400000e0e09 */
[----:B------:R-:W-:Y:S02]  /*0530*/  IMAD.MOV.U32 R9, RZ, RZ, R6 ;  /* 0x000000ffff097224 */ /* 0x000fe400078e0006 */
[-C--:B------:R-:W-:Y:S02]  /*0540*/  IMAD R15, R7, R13.reuse, RZ ;  /* 0x0000000d070f7224 */ /* 0x080fe400078e02ff */
[----:B------:R-:W-:-:S04]  /*0550*/  IMAD.WIDE.U32 R8, P0, R6, R13, R8 ;  /* 0x0000000d06087225 */ /* 0x000fc80007800008 */
[----:B------:R-:W-:-:S04]  /*0560*/  IMAD.HI.U32 R5, R7, R13, RZ ;  /* 0x0000000d07057227 */ /* 0x000fc800078e00ff */
[----:B------:R-:W-:Y:S01]  /*0570*/  IMAD.HI.U32 R8, P1, R7, R11, R8 ;  /* 0x0000000b07087227 */ /* 0x000fe20007820008 */
[----:B------:R-:W-:-:S04]  /*0580*/  IADD3.X R5, PT, PT, R5, R7, RZ, P0, !PT ;  /* 0x0000000705057210 */ /* 0x000fc800007fe4ff */
[----:B------:R-:W-:-:S04]  /*0590*/  IADD3 R9, P2, PT, R15, R8, RZ ;  /* 0x000000080f097210 */ /* 0x000fc80007f5e0ff */
[----:B------:R-:W-:Y:S01]  /*05a0*/  IADD3.X R5, PT, PT, RZ, RZ, R5, P2, P1 ;  /* 0x000000ffff057210 */ /* 0x000fe200017e2405 */
[----:B------:R-:W-:-:S04]  /*05b0*/  IMAD.WIDE.U32 R6, R9, R2, RZ ;  /* 0x0000000209067225 */ /* 0x000fc800078e00ff */
[----:B------:R-:W-:Y:S01]  /*05c0*/  IMAD R7, R9, R3, R7 ;  /* 0x0000000309077224 */ /* 0x000fe200078e0207 */
[----:B------:R-:W-:-:S03]  /*05d0*/  IADD3 R11, P0, PT, RZ, -R6, RZ ;  /* 0x80000006ff0b7210 */ /* 0x000fc60007f1e0ff */
[----:B------:R-:W-:Y:S02]  /*05e0*/  IMAD R7, R5, R2, R7 ;  /* 0x0000000205077224 */ /* 0x000fe400078e0207 */
[----:B------:R-:W-:-:S04]  /*05f0*/  IMAD.HI.U32 R8, R9, R11, RZ ;  /* 0x0000000b09087227 */ /* 0x000fc800078e00ff */
[----:B------:R-:W-:Y:S02]  /*0600*/  IMAD.X R6, RZ, RZ, ~R7, P0 ;  /* 0x000000ffff067224 */ /* 0x000fe400000e0e07 */
[----:B------:R-:W-:Y:S02]  /*0610*/  IMAD.MOV.U32 R7, RZ, RZ, RZ ;  /* 0x000000ffff077224 */ /* 0x000fe400078e00ff */
[----:B------:R-:W-:-:S04]  /*0620*/  IMAD.WIDE.U32 R8, P0, R9, R6, R8 ;  /* 0x0000000609087225 */ /* 0x000fc80007800008 */
[C---:B------:R-:W-:Y:S02]  /*0630*/  IMAD R10, R5.reuse, R6, RZ ;  /* 0x00000006050a7224 */ /* 0x040fe400078e02ff */
[----:B------:R-:W-:-:S04]  /*0640*/  IMAD.HI.U32 R9, P1, R5, R11, R8 ;  /* 0x0000000b05097227 */ /* 0x000fc80007820008 */
[----:B------:R-:W-:Y:S01]  /*0650*/  IMAD.HI.U32 R8, R5, R6, RZ ;  /* 0x0000000605087227 */ /* 0x000fe200078e00ff */
[----:B------:R-:W-:-:S03]  /*0660*/  IADD3 R9, P2, PT, R10, R9, RZ ;  /* 0x000000090a097210 */ /* 0x000fc60007f5e0ff */
[----:B------:R-:W-:Y:S02]  /*0670*/  IMAD.X R5, R8, 0x1, R5, P0 ;  /* 0x0000000108057824 */ /* 0x000fe400000e0605 */
[----:B------:R-:W-:-:S03]  /*0680*/  IMAD.HI.U32 R6, R9, R0, RZ ;  /* 0x0000000009067227 */ /* 0x000fc600078e00ff */
[----:B------:R-:W-:Y:S01]  /*0690*/  IADD3.X R5, PT, PT, RZ, RZ, R5, P2, P1 ;  /* 0x000000ffff057210 */ /* 0x000fe200017e2405 */
[----:B------:R-:W-:-:S04]  /*06a0*/  IMAD.WIDE.U32 R6, RZ, R9, R6 ;  /* 0x00000009ff067225 */ /* 0x000fc800078e0006 */
[----:B------:R-:W-:-:S05]  /*06b0*/  IMAD.HI.U32 R5, P0, R5, R0, R6 ;  /* 0x0000000005057227 */ /* 0x000fca0007800006 */
[----:B------:R-:W-:Y:S01]  /*06c0*/  IADD3 R9, P1, PT, RZ, R5, RZ ;  /* 0x00000005ff097210 */ /* 0x000fe20007f3e0ff */
[----:B------:R-:W-:-:S04]  /*06d0*/  IMAD.X R5, RZ, RZ, RZ, P0 ;  /* 0x000000ffff057224 */ /* 0x000fc800000e06ff */
[----:B------:R-:W-:-:S04]  /*06e0*/  IMAD.WIDE.U32 R6, R9, R2, RZ ;  /* 0x0000000209067225 */ /* 0x000fc800078e00ff */
[----:B------:R-:W-:Y:S01]  /*06f0*/  IMAD.X R5, RZ, RZ, R5, P1 ;  /* 0x000000ffff057224 */ /* 0x000fe200008e0605 */
[----:B------:R-:W-:Y:S01]  /*0700*/  IADD3 R13, P1, PT, -R6, R0, RZ ;  /* 0x00000000060d7210 */ /* 0x000fe20007f3e1ff */
[----:B------:R-:W-:-:S03]  /*0710*/  IMAD R7, R9, R3, R7 ;  /* 0x0000000309077224 */ /* 0x000fc600078e0207 */
[-C--:B------:R-:W-:Y:S01]  /*0720*/  ISETP.GE.U32.AND P0, PT, R13, R2.reuse, PT ;  /* 0x000000020d00720c */ /* 0x080fe20003f06070 */
[-C--:B------:R-:W-:Y:S01]  /*0730*/  IMAD R7, R5, R2.reuse, R7 ;  /* 0x0000000205077224 */ /* 0x080fe200078e0207 */
[----:B------:R-:W-:-:S03]  /*0740*/  IADD3 R11, P2, PT, R13, -R2, RZ ;  /* 0x800000020d0b7210 */ /* 0x000fc60007f5e0ff */
[----:B------:R-:W-:Y:S01]  /*0750*/  IMAD.X R12, RZ, RZ, ~R7, P1 ;  /* 0x000000ffff0c7224 */ /* 0x000fe200008e0e07 */
[----:B------:R-:W-:-:S03]  /*0760*/  IADD3 R8, P1, PT, R9, 0x1, RZ ;  /* 0x0000000109087810 */ /* 0x000fc60007f3e0ff */
[C---:B------:R-:W-:Y:S01]  /*0770*/  IMAD.X R10, R12.reuse, 0x1, ~R3, P2 ;  /* 0x000000010c0a7824 */ /* 0x040fe200010e0e03 */
[----:B------:R-:W-:Y:S01]  /*0780*/  ISETP.GE.U32.AND.EX P0, PT, R12, R3, PT, P0 ;  /* 0x000000030c00720c */ /* 0x000fe20003f06100 */
[----:B------:R-:W-:Y:S01]  /*0790*/  IMAD.X R6, RZ, RZ, R5, P1 ;  /* 0x000000ffff067224 */ /* 0x000fe200008e0605 */
[----:B------:R-:W-:Y:S02]  /*07a0*/  ISETP.NE.U32.AND P1, PT, R2, RZ, PT ;  /* 0x000000ff0200720c */ /* 0x000fe40003f25070 */
[----:B------:R-:W-:Y:S02]  /*07b0*/  SEL R11, R11, R13, P0 ;  /* 0x0000000d0b0b7207 */ /* 0x000fe40000000000 */
[----:B------:R-:W-:Y:S02]  /*07c0*/  SEL R8, R8, R9, P0 ;  /* 0x0000000908087207 */ /* 0x000fe40000000000 */
[----:B------:R-:W-:Y:S02]  /*07d0*/  SEL R10, R10, R12, P0 ;  /* 0x0000000c0a0a7207 */ /* 0x000fe40000000000 */
[----:B------:R-:W-:-:S02]  /*07e0*/  SEL R7, R6, R5, P0 ;  /* 0x0000000506077207 */ /* 0x000fc40000000000 */
[----:B------:R-:W-:Y:S02]  /*07f0*/  ISETP.GE.U32.AND P0, PT, R11, R2, PT ;  /* 0x000000020b00720c */ /* 0x000fe40003f06070 */
[----:B------:R-:W-:Y:S02]  /*0800*/  IADD3 R5, P2, PT, R8, 0x1, RZ ;  /* 0x0000000108057810 */ /* 0x000fe40007f5e0ff */
[----:B------:R-:W-:Y:S02]  /*0810*/  ISETP.GE.U32.AND.EX P0, PT, R10, R3, PT, P0 ;  /* 0x000000030a00720c */ /* 0x000fe40003f06100 */
[----:B------:R-:W-:Y:S01]  /*0820*/  ISETP.NE.AND.EX P1, PT, R3, RZ, PT, P1 ;  /* 0x000000ff0300720c */ /* 0x000fe20003f25310 */
[----:B------:R-:W-:Y:S01]  /*0830*/  IMAD.X R6, RZ, RZ, R7, P2 ;  /* 0x000000ffff067224 */ /* 0x000fe200010e0607 */
[----:B------:R-:W-:Y:S01]  /*0840*/  SEL R2, R5, R8, P0 ;  /* 0x0000000805027207 */ /* 0x000fe20000000000 */
[----:B------:R-:W-:-:S03]  /*0850*/  HFMA2 R5, -RZ, RZ, 0, 0 ;  /* 0x00000000ff057431 */ /* 0x000fc600000001ff */
[----:B------:R-:W-:Y:S02]  /*0860*/  SEL R3, R6, R7, P0 ;  /* 0x0000000706037207 */ /* 0x000fe40000000000 */
[----:B------:R-:W-:Y:S02]  /*0870*/  SEL R2, R2, 0xffffffff, P1 ;  /* 0xffffffff02027807 */ /* 0x000fe40000800000 */
[----:B------:R-:W-:Y:S01]  /*0880*/  SEL R3, R3, 0xffffffff, P1 ;  /* 0xffffffff03037807 */ /* 0x000fe20000800000 */
[----:B------:R-:W-:Y:S06]  /*0890*/  RET.REL.NODEC R4 `(normalize) ;  /* 0xfffffff404d87950 */ /* 0x000fec0003c3ffff */
        .weak           $__internal_1_$__cuda_sm3x_div_rn_noftz_f32_slowpath
        .type           $__internal_1_$__cuda_sm3x_div_rn_noftz_f32_slowpath,@function
        .size           $__internal_1_$__cuda_sm3x_div_rn_noftz_f32_slowpath,(.L_x_117 - $__internal_1_$__cuda_sm3x_div_rn_noftz_f32_slowpath)
$__internal_1_$__cuda_sm3x_div_rn_noftz_f32_slowpath:
[----:B------:R-:W-:Y:S01]  /*08a0*/  SHF.R.U32.HI R6, RZ, 0x17, R7 ;  /* 0x00000017ff067819 */ /* 0x000fe20000011607 */
[----:B------:R-:W-:Y:S01]  /*08b0*/  BSSY.RECONVERGENT B1, `(.L_x_4) ;  /* 0x0000064000017945 */ /* 0x000fe20003800200 */
[--C-:B------:R-:W-:Y:S02]  /*08c0*/  SHF.R.U32.HI R3, RZ, 0x17, R0.reuse ;  /* 0x00000017ff037819 */ /* 0x100fe40000011600 */
[----:B------:R-:W-:Y:S01]  /*08d0*/  LOP3.LUT R12, R6, 0xff, RZ, 0xc0, !PT ;  /* 0x000000ff060c7812 */ /* 0x000fe200078ec0ff */
[----:B------:R-:W-:Y:S01]  /*08e0*/  IMAD.MOV.U32 R6, RZ, RZ, R0 ;  /* 0x000000ffff067224 */ /* 0x000fe200078e0000 */
[----:B------:R-:W-:-:S03]  /*08f0*/  LOP3.LUT R10, R3, 0xff, RZ, 0xc0, !PT ;  /* 0x000000ff030a7812 */ /* 0x000fc600078ec0ff */
[----:B------:R-:W-:Y:S02]  /*0900*/  VIADD R11, R12, 0xffffffff ;  /* 0xffffffff0c0b7836 */ /* 0x000fe40000000000 */
[----:B------:R-:W-:-:S03]  /*0910*/  VIADD R9, R10, 0xffffffff ;  /* 0xffffffff0a097836 */ /* 0x000fc60000000000 */
[----:B------:R-:W-:-:S04]  /*0920*/  ISETP.GT.U32.AND P0, PT, R11, 0xfd, PT ;  /* 0x000000fd0b00780c */ /* 0x000fc80003f04070 */
[----:B------:R-:W-:-:S13]  /*0930*/  ISETP.GT.U32.OR P0, PT, R9, 0xfd, P0 ;  /* 0x000000fd0900780c */ /* 0x000fda0000704470 */
[----:B------:R-:W-:Y:S01]  /*0940*/  @!P0 IMAD.MOV.U32 R8, RZ, RZ, RZ ;  /* 0x000000ffff088224 */ /* 0x000fe200078e00ff */
[----:B------:R-:W-:Y:S06]  /*0950*/  @!P0 BRA `(.L_x_5) ;  /* 0x0000000000608947 */ /* 0x000fec0003800000 */
[----:B------:R-:W-:Y:S01]  /*0960*/  FSETP.GTU.FTZ.AND P0, PT, |R0|, +INF , PT ;  /* 0x7f8000000000780b */ /* 0x000fe20003f1c200 */
[----:B------:R-:W-:Y:S01]  /*0970*/  IMAD.MOV.U32 R3, RZ, RZ, R7 ;  /* 0x000000ffff037224 */ /* 0x000fe200078e0007 */
[----:B------:R-:W-:-:S04]  /*0980*/  FSETP.GTU.FTZ.AND P1, PT, |R7|, +INF , PT ;  /* 0x7f8000000700780b */ /* 0x000fc80003f3c200 */
[----:B------:R-:W-:-:S13]  /*0990*/  PLOP3.LUT P0, PT, P0, P1, PT, 0xf8, 0x8f ;  /* 0x00000000008f781c */ /* 0x000fda0000703f70 */
[----:B------:R-:W-:Y:S05]  /*09a0*/  @P0 BRA `(.L_x_6) ;  /* 0x00000004004c0947 */ /* 0x000fea0003800000 */
[----:B------:R-:W-:-:S13]  /*09b0*/  LOP3.LUT P0, RZ, R7, 0x7fffffff, R6, 0xc8, !PT ;  /* 0x7fffffff07ff7812 */ /* 0x000fda000780c806 */
[----:B------:R-:W-:Y:S05]  /*09c0*/  @!P0 BRA `(.L_x_7) ;  /* 0x00000004003c8947 */ /* 0x000fea0003800000 */
[C---:B------:R-:W-:Y:S02]  /*09d0*/  FSETP.NEU.FTZ.AND P2, PT, |R0|.reuse, +INF , PT ;  /* 0x7f8000000000780b */ /* 0x040fe40003f5d200 */
[----:B------:R-:W-:Y:S02]  /*09e0*/  FSETP.NEU.FTZ.AND P1, PT, |R3|, +INF , PT ;  /* 0x7f8000000300780b */ /* 0x000fe40003f3d200 */
[----:B------:R-:W-:-:S11]  /*09f0*/  FSETP.NEU.FTZ.AND P0, PT, |R0|, +INF , PT ;  /* 0x7f8000000000780b */ /* 0x000fd60003f1d200 */
[----:B------:R-:W-:Y:S05]  /*0a00*/  @!P1 BRA !P2, `(.L_x_7) ;  /* 0x00000004002c9947 */ /* 0x000fea0005000000 */
[----:B------:R-:W-:-:S04]  /*0a10*/  LOP3.LUT P2, RZ, R6, 0x7fffffff, RZ, 0xc0, !PT ;  /* 0x7fffffff06ff7812 */ /* 0x000fc8000784c0ff */
[----:B------:R-:W-:-:S13]  /*0a20*/  PLOP3.LUT P1, PT, P1, P2, PT, 0x2f, 0xf2 ;  /* 0x0000000000f2781c */ /* 0x000fda0000f24577 */
[----:B------:R-:W-:Y:S05]  /*0a30*/  @P1 BRA `(.L_x_8) ;  /* 0x0000000400181947 */ /* 0x000fea0003800000 */
[----:B------:R-:W-:-:S04]  /*0a40*/  LOP3.LUT P1, RZ, R7, 0x7fffffff, RZ, 0xc0, !PT ;  /* 0x7fffffff07ff7812 */ /* 0x000fc8000782c0ff */
[----:B------:R-:W-:-:S13]  /*0a50*/  PLOP3.LUT P0, PT, P0, P1, PT, 0x2f, 0xf2 ;  /* 0x0000000000f2781c */ /* 0x000fda0000702577 */
[----:B------:R-:W-:Y:S05]  /*0a60*/  @P0 BRA `(.L_x_9) ;  /* 0x0000000400000947 */ /* 0x000fea0003800000 */
[----:B------:R-:W-:Y:S02]  /*0a70*/  ISETP.GE.AND P0, PT, R9, RZ, PT ;  /* 0x000000ff0900720c */ /* 0x000fe40003f06270 */
[----:B------:R-:W-:-:S11]  /*0a80*/  ISETP.GE.AND P1, PT, R11, RZ, PT ;  /* 0x000000ff0b00720c */ /* 0x000fd60003f26270 */
[----:B------:R-:W-:Y:S02]  /*0a90*/  @P0 IMAD.MOV.U32 R8, RZ, RZ, RZ ;  /* 0x000000ffff080224 */ /* 0x000fe400078e00ff */
[----:B------:R-:W-:Y:S01]  /*0aa0*/  @!P0 FFMA R6, R0, 1.84467440737095516160e+19, RZ ;  /* 0x5f80000000068823 */ /* 0x000fe200000000ff */
[----:B------:R-:W-:Y:S02]  /*0ab0*/  @!P0 IMAD.MOV.U32 R8, RZ, RZ, -0x40 ;  /* 0xffffffc0ff088424 */ /* 0x000fe400078e00ff */
[----:B------:R-:W-:Y:S02]  /*0ac0*/  @!P1 FFMA R7, R3, 1.84467440737095516160e+19, RZ ;  /* 0x5f80000003079823 */ /* 0x000fe400000000ff */
[----:B------:R-:W-:-:S07]  /*0ad0*/  @!P1 VIADD R8, R8, 0x40 ;  /* 0x0000004008089836 */ /* 0x000fce0000000000 */
.L_x_5:
[----:B------:R-:W-:Y:S01]  /*0ae0*/  LEA R0, R12, 0xc0800000, 0x17 ;  /* 0xc08000000c007811 */ /* 0x000fe200078eb8ff */
[----:B------:R-:W-:Y:S01]  /*0af0*/  BSSY.RECONVERGENT B2, `(.L_x_10) ;  /* 0x0000036000027945 */ /* 0x000fe20003800200 */
[----:B------:R-:W-:-:S03]  /*0b00*/  IADD3 R3, PT, PT, R10, -0x7f, RZ ;  /* 0xffffff810a037810 */ /* 0x000fc60007ffe0ff */
[----:B------:R-:W-:Y:S02]  /*0b10*/  IMAD.IADD R7, R7, 0x1, -R0 ;  /* 0x0000000107077824 */ /* 0x000fe400078e0a00 */
[----:B------:R-:W-:Y:S02]  /*0b20*/  IMAD R0, R3, -0x800000, R6 ;  /* 0xff80000003007824 */ /* 0x000fe400078e0206 */
[----:B------:R0:W1:Y:S01]  /*0b30*/  MUFU.RCP R9, R7 ;  /* 0x0000000700097308 */ /* 0x0000620000001000 */
[----:B------:R-:W-:Y:S01]  /*0b40*/  FADD.FTZ R11, -R7, -RZ ;  /* 0x800000ff070b7221 */ /* 0x000fe20000010100 */
[----:B0-----:R-:W-:-:S05]  /*0b50*/  IADD3 R7, PT, PT, R3, 0x7f, -R12 ;  /* 0x0000007f03077810 */ /* 0x001fca0007ffe80c */
[----:B------:R-:W-:Y:S02]  /*0b60*/  IMAD.IADD R7, R7, 0x1, R8 ;  /* 0x0000000107077824 */ /* 0x000fe400078e0208 */
[----:B-1----:R-:W-:-:S04]  /*0b70*/  FFMA R10, R9, R11, 1 ;  /* 0x3f800000090a7423 */ /* 0x002fc8000000000b */
[----:B------:R-:W-:-:S04]  /*0b80*/  FFMA R13, R9, R10, R9 ;  /* 0x0000000a090d7223 */ /* 0x000fc80000000009 */
[----:B------:R-:W-:-:S04]  /*0b90*/  FFMA R6, R0, R13, RZ ;  /* 0x0000000d00067223 */ /* 0x000fc800000000ff */
[----:B------:R-:W-:-:S04]  /*0ba0*/  FFMA R9, R11, R6, R0 ;  /* 0x000000060b097223 */ /* 0x000fc80000000000 */
[----:B------:R-:W-:-:S04]  /*0bb0*/  FFMA R6, R13, R9, R6 ;  /* 0x000000090d067223 */ /* 0x000fc80000000006 */
[----:B------:R-:W-:-:S04]  /*0bc0*/  FFMA R11, R11, R6, R0 ;  /* 0x000000060b0b7223 */ /* 0x000fc80000000000 */
[----:B------:R-:W-:-:S05]  /*0bd0*/  FFMA R0, R13, R11, R6 ;  /* 0x0000000b0d007223 */ /* 0x000fca0000000006 */
[----:B------:R-:W-:-:S04]  /*0be0*/  SHF.R.U32.HI R3, RZ, 0x17, R0 ;  /* 0x00000017ff037819 */ /* 0x000fc80000011600 */
[----:B------:R-:W-:-:S05]  /*0bf0*/  LOP3.LUT R3, R3, 0xff, RZ, 0xc0, !PT ;  /* 0x000000ff03037812 */ /* 0x000fca00078ec0ff */
[----:B------:R-:W-:-:S04]  /*0c00*/  IMAD.IADD R9, R3, 0x1, R7 ;  /* 0x0000000103097824 */ /* 0x000fc800078e0207 */
[----:B------:R-:W-:-:S05]  /*0c10*/  VIADD R3, R9, 0xffffffff ;  /* 0xffffffff09037836 */ /* 0x000fca0000000000 */
[----:B------:R-:W-:-:S13]  /*0c20*/  ISETP.GE.U32.AND P0, PT, R3, 0xfe, PT ;  /* 0x000000fe0300780c */ /* 0x000fda0003f06070 */
[----:B------:R-:W-:Y:S05]  /*0c30*/  @!P0 BRA `(.L_x_11) ;  /* 0x0000000000808947 */ /* 0x000fea0003800000 */
[----:B------:R-:W-:-:S13]  /*0c40*/  ISETP.GT.AND P0, PT, R9, 0xfe, PT ;  /* 0x000000fe0900780c */ /* 0x000fda0003f04270 */
[----:B------:R-:W-:Y:S05]  /*0c50*/  @P0 BRA `(.L_x_12) ;  /* 0x00000000006c0947 */ /* 0x000fea0003800000 */
[----:B------:R-:W-:-:S13]  /*0c60*/  ISETP.GE.AND P0, PT, R9, 0x1, PT ;  /* 0x000000010900780c */ /* 0x000fda0003f06270 */
[----:B------:R-:W-:Y:S05]  /*0c70*/  @P0 BRA `(.L_x_13) ;  /* 0x0000000000740947 */ /* 0x000fea0003800000 */
[----:B------:R-:W-:Y:S02]  /*0c80*/  ISETP.GE.AND P0, PT, R9, -0x18, PT ;  /* 0xffffffe80900780c */ /* 0x000fe40003f06270 */
[----:B------:R-:W-:-:S11]  /*0c90*/  LOP3.LUT R0, R0, 0x80000000, RZ, 0xc0, !PT ;  /* 0x8000000000007812 */ /* 0x000fd600078ec0ff */
[----:B------:R-:W-:Y:S05]  /*0ca0*/  @!P0 BRA `(.L_x_13) ;  /* 0x0000000000688947 */ /* 0x000fea0003800000 */
[-CC-:B------:R-:W-:Y:S01]  /*0cb0*/  FFMA.RZ R3, R13, R11.reuse, R6.reuse ;  /* 0x0000000b0d037223 */ /* 0x180fe2000000c006 */
[C---:B------:R-:W-:Y:S01]  /*0cc0*/  VIADD R8, R9.reuse, 0x20 ;  /* 0x0000002009087836 */ /* 0x040fe20000000000 */
[C---:B------:R-:W-:Y:S02]  /*0cd0*/  ISETP.NE.AND P2, PT, R9.reuse, RZ, PT ;  /* 0x000000ff0900720c */ /* 0x040fe40003f45270 */
[----:B------:R-:W-:Y:S01]  /*0ce0*/  ISETP.NE.AND P1, PT, R9, RZ, PT ;  /* 0x000000ff0900720c */ /* 0x000fe20003f25270 */
[----:B------:R-:W-:Y:S01]  /*0cf0*/  IMAD.MOV R9, RZ, RZ, -R9 ;  /* 0x000000ffff097224 */ /* 0x000fe200078e0a09 */
[----:B------:R-:W-:Y:S01]  /*0d00*/  LOP3.LUT R7, R3, 0x7fffff, RZ, 0xc0, !PT ;  /* 0x007fffff03077812 */ /* 0x000fe200078ec0ff */
[CCC-:B------:R-:W-:Y:S01]  /*0d10*/  FFMA.RP R3, R13.reuse, R11.reuse, R6.reuse ;  /* 0x0000000b0d037223 */ /* 0x1c0fe20000008006 */
[----:B------:R-:W-:Y:S02]  /*0d20*/  FFMA.RM R6, R13, R11, R6 ;  /* 0x0000000b0d067223 */ /* 0x000fe40000004006 */
[----:B------:R-:W-:-:S03]  /*0d30*/  LOP3.LUT R7, R7, 0x800000, RZ, 0xfc, !PT ;  /* 0x0080000007077812 */ /* 0x000fc600078efcff */
[----:B------:R-:W-:Y:S02]  /*0d40*/  FSETP.NEU.FTZ.AND P0, PT, R3, R6, PT ;  /* 0x000000060300720b */ /* 0x000fe40003f1d000 */
[----:B------:R-:W-:Y:S02]  /*0d50*/  SHF.L.U32 R8, R7, R8, RZ ;  /* 0x0000000807087219 */ /* 0x000fe400000006ff */
[----:B------:R-:W-:Y:S02]  /*0d60*/  SEL R6, R9, RZ, P2 ;  /* 0x000000ff09067207 */ /* 0x000fe40001000000 */
[----:B------:R-:W-:Y:S02]  /*0d70*/  ISETP.NE.AND P1, PT, R8, RZ, P1 ;  /* 0x000000ff0800720c */ /* 0x000fe40000f25270 */
[----:B------:R-:W-:Y:S02]  /*0d80*/  SHF.R.U32.HI R6, RZ, R6, R7 ;  /* 0x00000006ff067219 */ /* 0x000fe40000011607 */
[----:B------:R-:W-:-:S02]  /*0d90*/  PLOP3.LUT P0, PT, P0, P1, PT, 0xf8, 0x8f ;  /* 0x00000000008f781c */ /* 0x000fc40000703f70 */
[----:B------:R-:W-:Y:S02]  /*0da0*/  SHF.R.U32.HI R8, RZ, 0x1, R6 ;  /* 0x00000001ff087819 */ /* 0x000fe40000011606 */
[----:B------:R-:W-:-:S04]  /*0db0*/  SEL R3, RZ, 0x1, !P0 ;  /* 0x00000001ff037807 */ /* 0x000fc80004000000 */
[----:B------:R-:W-:-:S04]  /*0dc0*/  LOP3.LUT R3, R3, 0x1, R8, 0xf8, !PT ;  /* 0x0000000103037812 */ /* 0x000fc800078ef808 */
[----:B------:R-:W-:-:S05]  /*0dd0*/  LOP3.LUT R3, R3, R6, RZ, 0xc0, !PT ;  /* 0x0000000603037212 */ /* 0x000fca00078ec0ff */
[----:B------:R-:W-:-:S05]  /*0de0*/  IMAD.IADD R3, R8, 0x1, R3 ;  /* 0x0000000108037824 */ /* 0x000fca00078e0203 */
[----:B------:R-:W-:Y:S01]  /*0df0*/  LOP3.LUT R0, R3, R0, RZ, 0xfc, !PT ;  /* 0x0000000003007212 */ /* 0x000fe200078efcff */
[----:B------:R-:W-:Y:S06]  /*0e00*/  BRA `(.L_x_13) ;  /* 0x0000000000107947 */ /* 0x000fec0003800000 */
.L_x_12:
[----:B------:R-:W-:-:S04]  /*0e10*/  LOP3.LUT R0, R0, 0x80000000, RZ, 0xc0, !PT ;  /* 0x8000000000007812 */ /* 0x000fc800078ec0ff */
[----:B------:R-:W-:Y:S01]  /*0e20*/  LOP3.LUT R0, R0, 0x7f800000, RZ, 0xfc, !PT ;  /* 0x7f80000000007812 */ /* 0x000fe200078efcff */
[----:B------:R-:W-:Y:S06]  /*0e30*/  BRA `(.L_x_13) ;  /* 0x0000000000047947 */ /* 0x000fec0003800000 */
.L_x_11:
[----:B------:R-:W-:-:S07]  /*0e40*/  IMAD R0, R7, 0x800000, R0 ;  /* 0x0080000007007824 */ /* 0x000fce00078e0200 */
.L_x_13:
[----:B------:R-:W-:Y:S05]  /*0e50*/  BSYNC.RECONVERGENT B2 ;  /* 0x0000000000027941 */ /* 0x000fea0003800200 */
.L_x_10:
[----:B------:R-:W-:Y:S05]  /*0e60*/  BRA `(.L_x_14) ;  /* 0x0000000000207947 */ /* 0x000fea0003800000 */
.L_x_9:
[----:B------:R-:W-:-:S04]  /*0e70*/  LOP3.LUT R0, R7, 0x80000000, R6, 0x48, !PT ;  /* 0x8000000007007812 */ /* 0x000fc800078e4806 */
[----:B------:R-:W-:Y:S01]  /*0e80*/  LOP3.LUT R0, R0, 0x7f800000, RZ, 0xfc, !PT ;  /* 0x7f80000000007812 */ /* 0x000fe200078efcff */
[----:B------:R-:W-:Y:S06]  /*0e90*/  BRA `(.L_x_14) ;  /* 0x0000000000147947 */ /* 0x000fec0003800000 */
.L_x_8:
[----:B------:R-:W-:Y:S01]  /*0ea0*/  LOP3.LUT R0, R7, 0x80000000, R6, 0x48, !PT ;  /* 0x8000000007007812 */ /* 0x000fe200078e4806 */
[----:B------:R-:W-:Y:S06]  /*0eb0*/  BRA `(.L_x_14) ;  /* 0x00000000000c7947 */ /* 0x000fec0003800000 */
.L_x_7:
[----:B------:R-:W0:Y:S01]  /*0ec0*/  MUFU.RSQ R0, -QNAN ;  /* 0xffc0000000007908 */ /* 0x000e220000001400 */
[----:B------:R-:W-:Y:S05]  /*0ed0*/  BRA `(.L_x_14) ;  /* 0x0000000000047947 */ /* 0x000fea0003800000 */
.L_x_6:
[----:B------:R-:W-:-:S07]  /*0ee0*/  FADD.FTZ R0, R0, R3 ;  /* 0x0000000300007221 */ /* 0x000fce0000010000 */
.L_x_14:
[----:B------:R-:W-:Y:S05]  /*0ef0*/  BSYNC.RECONVERGENT B1 ;  /* 0x0000000000017941 */ /* 0x000fea0003800200 */
.L_x_4:
[----:B------:R-:W-:-:S04]  /*0f00*/  IMAD.MOV.U32 R3, RZ, RZ, 0x0 ;  /* 0x00000000ff037424 */ /* 0x000fc800078e00ff */
[----:B0-----:R-:W-:Y:S05]  /*0f10*/  RET.REL.NODEC R2 `(normalize) ;  /* 0xfffffff002387950 */ /* 0x001fea0003c3ffff */
.L_x_15:
[----:B------:R-:W-:-:S00]  /*0f20*/  BRA `(.L_x_15) ;  /* 0xfffffffc00fc7947 */ /* 0x000fc0000383ffff */
[----:B------:R-:W-:-:S00]  /*0f30*/  NOP ;  /* 0x0000000000007918 */ /* 0x000fc00000000000 */
        /* <DEDUP_REMOVED lines=12> */
.L_x_117:


//--------------------- .text.get_extrema         --------------------------
	.section	.text.get_extrema,"ax",@progbits
	.align	128
        .global         get_extrema
        .type           get_extrema,@function
        .size           get_extrema,(.L_x_127 - get_extrema)
        .other          get_extrema,@"STO_CUDA_ENTRY STV_DEFAULT"
get_extrema:
.text.get_extrema:
[----:B------:R-:W-:Y:S01]  /*0000*/  LDC R1, c[0x0][0x37c] ;  /* 0x0000df00ff017b82 */ /* 0x000fe20000000800 */
[----:B------:R-:W0:Y:S01]  /*0010*/  S2R R0, SR_CTAID.X ;  /* 0x0000000000007919 */ /* 0x000e220000002500 */
[----:B------:R-:W0:Y:S01]  /*0020*/  LDCU UR4, c[0x0][0x360] ;  /* 0x00006c00ff0477ac */ /* 0x000e220008000800 */
[----:B------:R-:W0:Y:S01]  /*0030*/  S2R R3, SR_TID.X ;  /* 0x0000000000037919 */ /* 0x000e220000002100 */
[----:B------:R-:W1:Y:S01]  /*0040*/  LDCU.64 UR6, c[0x0][0x388] ;  /* 0x00007100ff0677ac */ /* 0x000e620008000a00 */
[----:B0-----:R-:W-:-:S05]  /*0050*/  IMAD R0, R0, UR4, R3 ;  /* 0x0000000400007c24 */ /* 0x001fca000f8e0203 */
[----:B-1----:R-:W-:-:S04]  /*0060*/  ISETP.GE.U32.AND P0, PT, R0, UR6, PT ;  /* 0x0000000600007c0c */ /* 0x002fc8000bf06070 */
[----:B------:R-:W-:-:S13]  /*0070*/  ISETP.GE.U32.AND.EX P0, PT, RZ, UR7, PT, P0 ;  /* 0x00000007ff007c0c */ /* 0x000fda000bf06100 */
[----:B------:R-:W-:Y:S05]  /*0080*/  @P0 EXIT ;  /* 0x000000000000094d */ /* 0x000fea0003800000 */
[----:B------:R-:W0:Y:S01]  /*0090*/  LDC.64 R4, c[0x0][0x390] ;  /* 0x0000e400ff047b82 */ /* 0x000e220000000a00 */
[----:B------:R-:W1:Y:S01]  /*00a0*/  LDCU.64 UR6, c[0x0][0x380] ;  /* 0x00007000ff0677ac */ /* 0x000e620008000a00 */
[----:B------:R-:W2:Y:S01]  /*00b0*/  LDCU.64 UR4, c[0x0][0x358] ;  /* 0x00006b00ff0477ac */ /* 0x000ea20008000a00 */
[----:B0-----:R-:W-:-:S04]  /*00c0*/  IMAD.WIDE.U32 R2, R0, R4, RZ ;  /* 0x0000000400027225 */ /* 0x001fc800078e00ff */
[----:B------:R-:W-:Y:S02]  /*00d0*/  IMAD R7, R0, R5, R3 ;  /* 0x0000000500077224 */ /* 0x000fe400078e0203 */
[----:B------:R-:W-:-:S03]  /*00e0*/  IMAD.SHL.U32 R6, R2, 0x4, RZ ;  /* 0x0000000402067824 */ /* 0x000fc600078e00ff */
[----:B------:R-:W-:Y:S02]  /*00f0*/  SHF.L.U64.HI R7, R2, 0x2, R7 ;  /* 0x0000000202077819 */ /* 0x000fe40000010207 */
[----:B-1----:R-:W-:-:S04]  /*0100*/  IADD3 R2, P0, PT, R6, UR6, RZ ;  /* 0x0000000606027c10 */ /* 0x002fc8000ff1e0ff */
[----:B------:R-:W-:-:S05]  /*0110*/  IADD3.X R3, PT, PT, R7, UR7, RZ, P0, !PT ;  /* 0x0000000707037c10 */ /* 0x000fca00087fe4ff */
[----:B--2---:R-:W2:Y:S01]  /*0120*/  LDG.E R11, desc[UR4][R2.64] ;  /* 0x00000004020b7981 */ /* 0x004ea2000c1e1900 */
[----:B------:R-:W-:-:S04]  /*0130*/  ISETP.GE.U32.AND P0, PT, R4, 0x2, PT ;  /* 0x000000020400780c */ /* 0x000fc80003f06070 */
[----:B------:R-:W-:Y:S01]  /*0140*/  ISETP.GE.U32.AND.EX P0, PT, R5, RZ, PT, P0 ;  /* 0x000000ff0500720c */ /* 0x000fe20003f06100 */
[----:B--2---:R-:W-:-:S12]  /*0150*/  IMAD.MOV.U32 R12, RZ, RZ, R11 ;  /* 0x000000ffff0c7224 */ /* 0x004fd800078e000b */
[----:B------:R-:W-:Y:S05]  /*0160*/  @!P0 BRA `(.L_x_16) ;  /* 0x0000000400ec8947 */ /* 0x000fea0003800000 */
[C---:B------:R-:W-:Y:S01]  /*0170*/  IADD3 R8, P2, PT, R4.reuse, -0x1, RZ ;  /* 0xffffffff04087810 */ /* 0x040fe20007f5e0ff */
[----:B------:R-:W-:Y:S01]  /*0180*/  IMAD.MOV.U32 R9, RZ, RZ, 0x1 ;  /* 0x00000001ff097424 */ /* 0x000fe200078e00ff */
[----:B------:R-:W-:Y:S01]  /*0190*/  IADD3 R4, P1, PT, R4, -0x2, RZ ;  /* 0xfffffffe04047810 */ /* 0x000fe20007f3e0ff */
[----:B------:R-:W-:Y:S01]  /*01a0*/  IMAD.MOV.U32 R10, RZ, RZ, RZ ;  /* 0x000000ffff0a7224 */ /* 0x000fe200078e00ff */
[----:B------:R-:W-:Y:S01]  /*01b0*/  LOP3.LUT R23, R8, 0xf, RZ, 0xc0, !PT ;  /* 0x0000000f08177812 */ /* 0x000fe200078ec0ff */
[----:B------:R-:W-:Y:S01]  /*01c0*/  IMAD.MOV.U32 R12, RZ, RZ, R11 ;  /* 0x000000ffff0c7224 */ /* 0x000fe200078e000b */
[----:B------:R-:W-:Y:S02]  /*01d0*/  ISETP.GE.U32.AND P0, PT, R4, 0xf, PT ;  /* 0x0000000f0400780c */ /* 0x000fe40003f06070 */
[----:B------:R-:W-:Y:S02]  /*01e0*/  IADD3.X R4, PT, PT, R5, -0x1, RZ, P1, !PT ;  /* 0xffffffff05047810 */ /* 0x000fe40000ffe4ff */
[----:B------:R-:W-:-:S02]  /*01f0*/  ISETP.NE.U32.AND P1, PT, R23, RZ, PT ;  /* 0x000000ff1700720c */ /* 0x000fc40003f25070 */
[----:B------:R-:W-:Y:S02]  /*0200*/  ISETP.GE.U32.AND.EX P0, PT, R4, RZ, PT, P0 ;  /* 0x000000ff0400720c */ /* 0x000fe40003f06100 */
[----:B------:R-:W-:Y:S02]  /*0210*/  ISETP.NE.AND.EX P1, PT, RZ, RZ, PT, P1 ;  /* 0x000000ffff00720c */ /* 0x000fe40003f25310 */
[----:B------:R-:W-:-:S09]  /*0220*/  IADD3.X R13, PT, PT, R5, -0x1, RZ, P2, !PT ;  /* 0xffffffff050d7810 */ /* 0x000fd200017fe4ff */
[----:B------:R-:W-:Y:S05]  /*0230*/  @!P0 BRA `(.L_x_17) ;  /* 0x0000000000bc8947 */ /* 0x000fea0003800000 */
[----:B------:R-:W-:Y:S01]  /*0240*/  IADD3 R4, P0, PT, R2, 0x20, RZ ;  /* 0x0000002002047810 */ /* 0x000fe20007f1e0ff */
[----:B------:R-:W-:Y:S01]  /*0250*/  IMAD.MOV.U32 R9, RZ, RZ, 0x1 ;  /* 0x00000001ff097424 */ /* 0x000fe200078e00ff */
[----:B------:R-:W-:Y:S01]  /*0260*/  LOP3.LUT R14, R8, 0xfffffff0, RZ, 0xc0, !PT ;  /* 0xfffffff0080e7812 */ /* 0x000fe200078ec0ff */
[----:B------:R-:W-:Y:S02]  /*0270*/  IMAD.MOV.U32 R10, RZ, RZ, RZ ;  /* 0x000000ffff0a7224 */ /* 0x000fe400078e00ff */
[----:B------:R-:W-:Y:S02]  /*0280*/  IMAD.MOV.U32 R12, RZ, RZ, R11 ;  /* 0x000000ffff0c7224 */ /* 0x000fe400078e000b */
[----:B------:R-:W-:-:S07]  /*0290*/  IMAD.X R5, RZ, RZ, R3, P0 ;  /* 0x000000ffff057224 */ /* 0x000fce00000e0603 */
.L_x_18:
[----:B------:R-:W2:Y:S04]  /*02a0*/  LDG.E R24, desc[UR4][R4.64+-0x1c] ;  /* 0xffffe40404187981 */ /* 0x000ea8000c1e1900 */
[----:B------:R-:W2:Y:S04]  /*02b0*/  LDG.E R25, desc[UR4][R4.64+-0x18] ;  /* 0xffffe80404197981 */ /* 0x000ea8000c1e1900 */
[----:B------:R-:W3:Y:S04]  /*02c0*/  LDG.E R21, desc[UR4][R4.64+-0x14] ;  /* 0xffffec0404157981 */ /* 0x000ee8000c1e1900 */
[----:B------:R-:W3:Y:S04]  /*02d0*/  LDG.E R22, desc[UR4][R4.64+-0x10] ;  /* 0xfffff00404167981 */ /* 0x000ee8000c1e1900 */
[----:B------:R-:W4:Y:S04]  /*02e0*/  LDG.E R20, desc[UR4][R4.64+-0xc] ;  /* 0xfffff40404147981 */ /* 0x000f28000c1e1900 */
[----:B------:R-:W4:Y:S04]  /*02f0*/  LDG.E R19, desc[UR4][R4.64+-0x8] ;  /* 0xfffff80404137981 */ /* 0x000f28000c1e1900 */
[----:B------:R-:W5:Y:S04]  /*0300*/  LDG.E R15, desc[UR4][R4.64+-0x4] ;  /* 0xfffffc04040f7981 */ /* 0x000f68000c1e1900 */
[----:B------:R-:W5:Y:S04]  /*0310*/  LDG.E R16, desc[UR4][R4.64] ;  /* 0x0000000404107981 */ /* 0x000f68000c1e1900 */
[----:B------:R-:W5:Y:S04]  /*0320*/  LDG.E R17, desc[UR4][R4.64+0x4] ;  /* 0x0000040404117981 */ /* 0x000f68000c1e1900 */
[----:B------:R-:W5:Y:S01]  /*0330*/  LDG.E R18, desc[UR4][R4.64+0x8] ;  /* 0x0000080404127981 */ /* 0x000f62000c1e1900 */
[----:B--2---:R-:W-:-:S02]  /*0340*/  FMNMX3 R26, R11, R24, R25, PT ;  /* 0x000000180b1a7276 */ /* 0x004fc40003800019 */
[----:B------:R-:W-:Y:S01]  /*0350*/  FMNMX3 R24, R12, R24, R25, !PT ;  /* 0x000000180c187276 */ /* 0x000fe20007800019 */
[----:B------:R-:W2:Y:S04]  /*0360*/  LDG.E R11, desc[UR4][R4.64+0x10] ;  /* 0x00001004040b7981 */ /* 0x000ea8000c1e1900 */
[----:B------:R-:W2:Y:S01]  /*0370*/  LDG.E R12, desc[UR4][R4.64+0xc] ;  /* 0x00000c04040c7981 */ /* 0x000ea2000c1e1900 */
[-CC-:B---3--:R-:W-:Y:S02]  /*0380*/  FMNMX3 R26, R26, R21.reuse, R22.reuse, PT ;  /* 0x000000151a1a7276 */ /* 0x188fe40003800016 */
[----:B------:R-:W-:Y:S02]  /*0390*/  FMNMX3 R24, R24, R21, R22, !PT ;  /* 0x0000001518187276 */ /* 0x000fe40007800016 */
[----:B------:R-:W3:Y:S04]  /*03a0*/  LDG.E R22, desc[UR4][R4.64+0x14] ;  /* 0x0000140404167981 */ /* 0x000ee8000c1e1900 */
[----:B------:R-:W3:Y:S01]  /*03b0*/  LDG.E R21, desc[UR4][R4.64+0x18] ;  /* 0x0000180404157981 */ /* 0x000ee2000c1e1900 */
[----:B----4-:R-:W-:-:S02]  /*03c0*/  FMNMX3 R26, R26, R20, R19, PT ;  /* 0x000000141a1a7276 */ /* 0x010fc40003800013 */
[----:B------:R-:W-:Y:S02]  /*03d0*/  FMNMX3 R24, R24, R20, R19, !PT ;  /* 0x0000001418187276 */ /* 0x000fe40007800013 */
[----:B------:R-:W4:Y:S04]  /*03e0*/  LDG.E R20, desc[UR4][R4.64+0x1c] ;  /* 0x00001c0404147981 */ /* 0x000f28000c1e1900 */
[----:B------:R0:W4:Y:S01]  /*03f0*/  LDG.E R19, desc[UR4][R4.64+0x20] ;  /* 0x0000200404137981 */ /* 0x000122000c1e1900 */
[----:B------:R-:W-:Y:S02]  /*0400*/  IADD3 R9, P0, PT, R9, 0x10, RZ ;  /* 0x0000001009097810 */ /* 0x000fe40007f1e0ff */
[-CC-:B-----5:R-:W-:Y:S02]  /*0410*/  FMNMX3 R26, R26, R15.reuse, R16.reuse, PT ;  /* 0x0000000f1a1a7276 */ /* 0x1a0fe40003800010 */
[----:B------:R-:W-:Y:S01]  /*0420*/  FMNMX3 R24, R24, R15, R16, !PT ;  /* 0x0000000f18187276 */ /* 0x000fe20007800010 */
[----:B------:R-:W-:Y:S01]  /*0430*/  IMAD.X R10, RZ, RZ, R10, P0 ;  /* 0x000000ffff0a7224 */ /* 0x000fe200000e060a */
[----:B------:R-:W-:-:S04]  /*0440*/  IADD3 R15, P2, PT, R9, -R14, RZ ;  /* 0x8000000e090f7210 */ /* 0x000fc80007f5e0ff */
[----:B------:R-:W-:Y:S01]  /*0450*/  ISETP.NE.U32.AND P0, PT, R15, 0x1, PT ;  /* 0x000000010f00780c */ /* 0x000fe20003f05070 */
[----:B------:R-:W-:Y:S01]  /*0460*/  IMAD.X R15, R10, 0x1, ~R13, P2 ;  /* 0x000000010a0f7824 */ /* 0x000fe200010e0e0d */
[----:B------:R-:W-:-:S04]  /*0470*/  FMNMX3 R26, R26, R17, R18, PT ;  /* 0x000000111a1a7276 */ /* 0x000fc80003800012 */
[----:B------:R-:W-:Y:S02]  /*0480*/  ISETP.NE.AND.EX P0, PT, R15, RZ, PT, P0 ;  /* 0x000000ff0f00720c */ /* 0x000fe40003f05300 */
[----:B------:R-:W-:Y:S02]  /*0490*/  FMNMX3 R24, R24, R17, R18, !PT ;  /* 0x0000001118187276 */ /* 0x000fe40007800012 */
[----:B0-----:R-:W-:-:S05]  /*04a0*/  IADD3 R4, P2, PT, R4, 0x40, RZ ;  /* 0x0000004004047810 */ /* 0x001fca0007f5e0ff */
[----:B------:R-:W-:Y:S01]  /*04b0*/  IMAD.X R5, RZ, RZ, R5, P2 ;  /* 0x000000ffff057224 */ /* 0x000fe200010e0605 */
[-CC-:B--2---:R-:W-:Y:S02]  /*04c0*/  FMNMX3 R26, R26, R12.reuse, R11.reuse, PT ;  /* 0x0000000c1a1a7276 */ /* 0x184fe4000380000b */
[----:B------:R-:W-:Y:S02]  /*04d0*/  FMNMX3 R24, R24, R12, R11, !PT ;  /* 0x0000000c18187276 */ /* 0x000fe4000780000b */
[-CC-:B---3--:R-:W-:Y:S02]  /*04e0*/  FMNMX3 R26, R26, R22.reuse, R21.reuse, PT ;  /* 0x000000161a1a7276 */ /* 0x188fe40003800015 */
[----:B------:R-:W-:Y:S02]  /*04f0*/  FMNMX3 R24, R24, R22, R21, !PT ;  /* 0x0000001618187276 */ /* 0x000fe40007800015 */
[-CC-:B----4-:R-:W-:Y:S02]  /*0500*/  FMNMX3 R11, R26, R20.reuse, R19.reuse, PT ;  /* 0x000000141a0b7276 */ /* 0x190fe40003800013 */
[----:B------:R-:W-:Y:S01]  /*0510*/  FMNMX3 R12, R24, R20, R19, !PT ;  /* 0x00000014180c7276 */ /* 0x000fe20007800013 */
[----:B------:R-:W-:Y:S06]  /*0520*/  @P0 BRA `(.L_x_18) ;  /* 0xfffffffc005c0947 */ /* 0x000fec000383ffff */
.L_x_17:
[----:B------:R-:W-:Y:S05]  /*0530*/  @!P1 BRA `(.L_x_16) ;  /* 0x0000000000f89947 */ /* 0x000fea0003800000 */
[----:B------:R-:W-:Y:S02]  /*0540*/  ISETP.GE.U32.AND P1, PT, R23, 0x8, PT ;  /* 0x000000081700780c */ /* 0x000fe40003f26070 */
[----:B------:R-:W-:Y:S02]  /*0550*/  LOP3.LUT R21, R8, 0x7, RZ, 0xc0, !PT ;  /* 0x0000000708157812 */ /* 0x000fe400078ec0ff */
[----:B------:R-:W-:Y:S02]  /*0560*/  ISETP.GE.U32.AND.EX P1, PT, RZ, RZ, PT, P1 ;  /* 0x000000ffff00720c */ /* 0x000fe40003f26110 */
[----:B------:R-:W-:-:S04]  /*0570*/  ISETP.NE.U32.AND P0, PT, R21, RZ, PT ;  /* 0x000000ff1500720c */ /* 0x000fc80003f05070 */
[----:B------:R-:W-:-:S07]  /*0580*/  ISETP.NE.AND.EX P0, PT, RZ, RZ, PT, P0 ;  /* 0x000000ffff00720c */ /* 0x000fce0003f05300 */
[----:B------:R-:W-:Y:S06]  /*0590*/  @!P1 BRA `(.L_x_19) ;  /* 0x0000000000509947 */ /* 0x000fec0003800000 */
[----:B------:R-:W-:-:S04]  /*05a0*/  LEA R4, P1, R9, R2, 0x2 ;  /* 0x0000000209047211 */ /* 0x000fc800078210ff */
[----:B------:R-:W-:-:S05]  /*05b0*/  LEA.HI.X R5, R9, R3, R10, 0x2, P1 ;  /* 0x0000000309057211 */ /* 0x000fca00008f140a */
[----:B------:R-:W2:Y:S04]  /*05c0*/  LDG.E R13, desc[UR4][R4.64] ;  /* 0x00000004040d7981 */ /* 0x000ea8000c1e1900 */
[----:B------:R-:W2:Y:S04]  /*05d0*/  LDG.E R14, desc[UR4][R4.64+0x4] ;  /* 0x00000404040e7981 */ /* 0x000ea8000c1e1900 */
[----:B------:R-:W3:Y:S04]  /*05e0*/  LDG.E R15, desc[UR4][R4.64+0x8] ;  /* 0x00000804040f7981 */ /* 0x000ee8000c1e1900 */
[----:B------:R-:W3:Y:S04]  /*05f0*/  LDG.E R16, desc[UR4][R4.64+0xc] ;  /* 0x00000c0404107981 */ /* 0x000ee8000c1e1900 */
[----:B------:R-:W4:Y:S04]  /*0600*/  LDG.E R17, desc[UR4][R4.64+0x10] ;  /* 0x0000100404117981 */ /* 0x000f28000c1e1900 */
[----:B------:R-:W4:Y:S04]  /*0610*/  LDG.E R18, desc[UR4][R4.64+0x14] ;  /* 0x0000140404127981 */ /* 0x000f28000c1e1900 */
[----:B------:R-:W5:Y:S04]  /*0620*/  LDG.E R19, desc[UR4][R4.64+0x18] ;  /* 0x0000180404137981 */ /* 0x000f68000c1e1900 */
[----:B------:R-:W5:Y:S01]  /*0630*/  LDG.E R20, desc[UR4][R4.64+0x1c] ;  /* 0x00001c0404147981 */ /* 0x000f62000c1e1900 */
[----:B------:R-:W-:-:S05]  /*0640*/  IADD3 R9, P1, PT, R9, 0x8, RZ ;  /* 0x0000000809097810 */ /* 0x000fca0007f3e0ff */
[----:B------:R-:W-:Y:S01]  /*0650*/  IMAD.X R10, RZ, RZ, R10, P1 ;  /* 0x000000ffff0a7224 */ /* 0x000fe200008e060a */
[-CC-:B--2---:R-:W-:Y:S02]  /*0660*/  FMNMX3 R11, R11, R13.reuse, R14.reuse, PT ;  /* 0x0000000d0b0b7276 */ /* 0x184fe4000380000e */
[----:B------:R-:W-:Y:S02]  /*0670*/  FMNMX3 R12, R12, R13, R14, !PT ;  /* 0x0000000d0c0c7276 */ /* 0x000fe4000780000e */
[-CC-:B---3--:R-:W-:Y:S02]  /*0680*/  FMNMX3 R11, R11, R15.reuse, R16.reuse, PT ;  /* 0x0000000f0b0b7276 */ /* 0x188fe40003800010 */
[----:B------:R-:W-:Y:S02]  /*0690*/  FMNMX3 R12, R12, R15, R16, !PT ;  /* 0x0000000f0c0c7276 */ /* 0x000fe40007800010 */
[-CC-:B----4-:R-:W-:Y:S02]  /*06a0*/  FMNMX3 R11, R11, R17.reuse, R18.reuse, PT ;  /* 0x000000110b0b7276 */ /* 0x190fe40003800012 */
[----:B------:R-:W-:-:S02]  /*06b0*/  FMNMX3 R12, R12, R17, R18, !PT ;  /* 0x000000110c0c7276 */ /* 0x000fc40007800012 */
[-CC-:B-----5:R-:W-:Y:S02]  /*06c0*/  FMNMX3 R11, R11, R19.reuse, R20.reuse, PT ;  /* 0x000000130b0b7276 */ /* 0x1a0fe40003800014 */
[----:B------:R-:W-:-:S07]  /*06d0*/  FMNMX3 R12, R12, R19, R20, !PT ;  /* 0x000000130c0c7276 */ /* 0x000fce0007800014 */
.L_x_19:
[----:B------:R-:W-:Y:S05]  /*06e0*/  @!P0 BRA `(.L_x_16) ;  /* 0x00000000008c8947 */ /* 0x000fea0003800000 */
[----:B------:R-:W-:-:S04]  /*06f0*/  ISETP.GE.U32.AND P0, PT, R21, 0x4, PT ;  /* 0x000000041500780c */ /* 0x000fc80003f06070 */
[----:B------:R-:W-:-:S13]  /*0700*/  ISETP.GE.U32.AND.EX P0, PT, RZ, RZ, PT, P0 ;  /* 0x000000ffff00720c */ /* 0x000fda0003f06100 */
[----:B------:R-:W-:-:S04]  /*0710*/  @P0 LEA R2, P1, R9, R2, 0x2 ;  /* 0x0000000209020211 */ /* 0x000fc800078210ff */
[----:B------:R-:W-:-:S05]  /*0720*/  @P0 LEA.HI.X R3, R9, R3, R10, 0x2, P1 ;  /* 0x0000000309030211 */ /* 0x000fca00008f140a */
[----:B------:R-:W2:Y:S04]  /*0730*/  @P0 LDG.E R4, desc[UR4][R2.64] ;  /* 0x0000000402040981 */ /* 0x000ea8000c1e1900 */
[----:B------:R-:W2:Y:S04]  /*0740*/  @P0 LDG.E R5, desc[UR4][R2.64+0x4] ;  /* 0x0000040402050981 */ /* 0x000ea8000c1e1900 */
[----:B------:R-:W3:Y:S04]  /*0750*/  @P0 LDG.E R15, desc[UR4][R2.64+0x8] ;  /* 0x00000804020f0981 */ /* 0x000ee8000c1e1900 */
[----:B------:R-:W3:Y:S01]  /*0760*/  @P0 LDG.E R16, desc[UR4][R2.64+0xc] ;  /* 0x00000c0402100981 */ /* 0x000ee2000c1e1900 */
[----:B------:R-:W-:Y:S01]  /*0770*/  LOP3.LUT R8, R8, 0x3, RZ, 0xc0, !PT ;  /* 0x0000000308087812 */ /* 0x000fe200078ec0ff */
[----:B------:R-:W-:Y:S01]  /*0780*/  IMAD.MOV.U32 R13, RZ, RZ, RZ ;  /* 0x000000ffff0d7224 */ /* 0x000fe200078e00ff */
[----:B------:R-:W-:-:S02]  /*0790*/  @P0 IADD3 R9, P2, PT, R9, 0x4, RZ ;  /* 0x0000000409090810 */ /* 0x000fc40007f5e0ff */
[----:B------:R-:W-:-:S03]  /*07a0*/  ISETP.NE.U32.AND P1, PT, R8, RZ, PT ;  /* 0x000000ff0800720c */ /* 0x000fc60003f25070 */
[----:B------:R-:W-:Y:S01]  /*07b0*/  @P0 IMAD.X R10, RZ, RZ, R10, P2 ;  /* 0x000000ffff0a0224 */ /* 0x000fe200010e060a */
[----:B------:R-:W-:Y:S02]  /*07c0*/  ISETP.NE.AND.EX P1, PT, R13, RZ, PT, P1 ;  /* 0x000000ff0d00720c */ /* 0x000fe40003f25310 */
[-CC-:B--2---:R-:W-:Y:S02]  /*07d0*/  @P0 FMNMX3 R14, R11, R4.reuse, R5.reuse, PT ;  /* 0x000000040b0e0276 */ /* 0x184fe40003800005 */
[----:B------:R-:W-:Y:S02]  /*07e0*/  @P0 FMNMX3 R4, R12, R4, R5, !PT ;  /* 0x000000040c040276 */ /* 0x000fe40007800005 */
[-CC-:B---3--:R-:W-:Y:S02]  /*07f0*/  @P0 FMNMX3 R11, R14, R15.reuse, R16.reuse, PT ;  /* 0x0000000f0e0b0276 */ /* 0x188fe40003800010 */
[----:B------:R-:W-:-:S05]  /*0800*/  @P0 FMNMX3 R12, R4, R15, R16, !PT ;  /* 0x0000000f040c0276 */ /* 0x000fca0007800010 */
[----:B------:R-:W-:Y:S05]  /*0810*/  @!P1 BRA `(.L_x_16) ;  /* 0x0000000000409947 */ /* 0x000fea0003800000 */
[----:B------:R-:W-:-:S04]  /*0820*/  LEA R4, P0, R9, R6, 0x2 ;  /* 0x0000000609047211 */ /* 0x000fc800078010ff */
[----:B------:R-:W-:Y:S02]  /*0830*/  IADD3 R4, P1, PT, R4, UR6, RZ ;  /* 0x0000000604047c10 */ /* 0x000fe4000ff3e0ff */
[----:B------:R-:W-:-:S04]  /*0840*/  LEA.HI.X R5, R9, R7, R10, 0x2, P0 ;  /* 0x0000000709057211 */ /* 0x000fc800000f140a */
[----:B------:R-:W-:-:S07]  /*0850*/  IADD3.X R5, PT, PT, R5, UR7, RZ, P1, !PT ;  /* 0x0000000705057c10 */ /* 0x000fce0008ffe4ff */
.L_x_20:
[----:B------:R-:W-:Y:S02]  /*0860*/  IMAD.MOV.U32 R2, RZ, RZ, R4 ;  /* 0x000000ffff027224 */ /* 0x000fe400078e0004 */
[----:B------:R-:W-:-:S05]  /*0870*/  IMAD.MOV.U32 R3, RZ, RZ, R5 ;  /* 0x000000ffff037224 */ /* 0x000fca00078e0005 */
[----:B------:R-:W2:Y:S01]  /*0880*/  LDG.E R2, desc[UR4][R2.64] ;  /* 0x0000000402027981 */ /* 0x000ea2000c1e1900 */
[----:B------:R-:W-:Y:S02]  /*0890*/  IADD3 R8, P0, PT, R8, -0x1, RZ ;  /* 0xffffffff08087810 */ /* 0x000fe40007f1e0ff */
[----:B------:R-:W-:Y:S02]  /*08a0*/  IADD3 R4, P1, PT, R4, 0x4, RZ ;  /* 0x0000000404047810 */ /* 0x000fe40007f3e0ff */
[----:B------:R-:W-:Y:S02]  /*08b0*/  IADD3.X R13, PT, PT, R13, -0x1, RZ, P0, !PT ;  /* 0xffffffff0d0d7810 */ /* 0x000fe400007fe4ff */
[----:B------:R-:W-:Y:S01]  /*08c0*/  ISETP.NE.U32.AND P0, PT, R8, RZ, PT ;  /* 0x000000ff0800720c */ /* 0x000fe20003f05070 */
[----:B------:R-:W-:-:S03]  /*08d0*/  IMAD.X R5, RZ, RZ, R5, P1 ;  /* 0x000000ffff057224 */ /* 0x000fc600008e0605 */
[----:B------:R-:W-:Y:S02]  /*08e0*/  ISETP.NE.AND.EX P0, PT, R13, RZ, PT, P0 ;  /* 0x000000ff0d00720c */ /* 0x000fe40003f05300 */
[C---:B--2---:R-:W-:Y:S02]  /*08f0*/  FMNMX R11, R2.reuse, R11, PT ;  /* 0x0000000b020b7209 */ /* 0x044fe40003800000 */
[----:B------:R-:W-:-:S09]  /*0900*/  FMNMX R12, R2, R12, !PT ;  /* 0x0000000c020c7209 */ /* 0x000fd20007800000 */
[----:B------:R-:W-:Y:S05]  /*0910*/  @P0 BRA `(.L_x_20) ;  /* 0xfffffffc00d00947 */ /* 0x000fea000383ffff */
.L_x_16:
[----:B------:R-:W0:Y:S01]  /*0920*/  LDCU.64 UR6, c[0x0][0x398] ;  /* 0x00007300ff0677ac */ /* 0x000e220008000a00 */
[----:B------:R-:W-:Y:S01]  /*0930*/  IMAD.SHL.U32 R4, R0, 0x4, RZ ;  /* 0x0000000400047824 */ /* 0x000fe200078e00ff */
[----:B------:R-:W-:Y:S01]  /*0940*/  SHF.R.U32.HI R0, RZ, 0x1e, R0 ;  /* 0x0000001eff007819 */ /* 0x000fe20000011600 */
[----:B------:R-:W1:Y:S03]  /*0950*/  LDCU.64 UR8, c[0x0][0x3a0] ;  /* 0x00007400ff0877ac */ /* 0x000e660008000a00 */
[C---:B0-----:R-:W-:Y:S02]  /*0960*/  IADD3 R2, P0, PT, R4.reuse, UR6, RZ ;  /* 0x0000000604027c10 */ /* 0x041fe4000ff1e0ff */
[----:B-1----:R-:W-:Y:S02]  /*0970*/  IADD3 R4, P1, PT, R4, UR8, RZ ;  /* 0x0000000804047c10 */ /* 0x002fe4000ff3e0ff */
[----:B------:R-:W-:-:S02]  /*0980*/  IADD3.X R3, PT, PT, R0, UR7, RZ, P0, !PT ;  /* 0x0000000700037c10 */ /* 0x000fc400087fe4ff */
[----:B------:R-:W-:-:S03]  /*0990*/  IADD3.X R5, PT, PT, R0, UR9, RZ, P1, !PT ;  /* 0x0000000900057c10 */ /* 0x000fc60008ffe4ff */
[----:B------:R-:W-:Y:S04]  /*09a0*/  STG.E desc[UR4][R2.64], R11 ;  /* 0x0000000b02007986 */ /* 0x000fe8000c101904 */
[----:B------:R-:W-:Y:S01]  /*09b0*/  STG.E desc[UR4][R4.64], R12 ;  /* 0x0000000c04007986 */ /* 0x000fe2000c101904 */
[----:B------:R-:W-:Y:S05]  /*09c0*/  EXIT ;  /* 0x000000000000794d */ /* 0x000fea0003800000 */
.L_x_21:
        /* <DEDUP_REMOVED lines=11> */
.L_x_127:


//--------------------- .text.render_gaussian_noise --------------------------
	.section	.text.render_gaussian_noise,"ax",@progbits
	.align	128
        .global         render_gaussian_noise
        .type           render_gaussian_noise,@function
        .size           render_gaussian_noise,(.L_x_118 - render_gaussian_noise)
        .other          render_gaussian_noise,@"STO_CUDA_ENTRY STV_DEFAULT"
render_gaussian_noise:
.text.render_gaussian_noise:
[----:B------:R-:W-:Y:S01]  /*0000*/  LDC R1, c[0x0][0x37c] ;  /* 0x0000df00ff017b82 */ /* 0x000fe20000000800 */
[----:B------:R-:W0:Y:S01]  /*0010*/  S2R R5, SR_CTAID.X ;  /* 0x0000000000057919 */ /* 0x000e220000002500 */
[----:B------:R-:W0:Y:S01]  /*0020*/  LDCU UR4, c[0x0][0x360] ;  /* 0x00006c00ff0477ac */ /* 0x000e220008000800 */
[----:B------:R-:W0:Y:S01]  /*0030*/  S2R R0, SR_TID.X ;  /* 0x0000000000007919 */ /* 0x000e220000002100 */
[----:B------:R-:W1:Y:S01]  /*0040*/  LDCU.64 UR6, c[0x0][0x3a0] ;  /* 0x00007400ff0677ac */ /* 0x000e620008000a00 */
[----:B0-----:R-:W-:-:S05]  /*0050*/  IMAD R5, R5, UR4, R0 ;  /* 0x0000000405057c24 */ /* 0x001fca000f8e0200 */
[----:B-1----:R-:W-:-:S04]  /*0060*/  ISETP.GT.U32.AND P0, PT, R5, UR6, PT ;  /* 0x0000000605007c0c */ /* 0x002fc8000bf04070 */
[----:B------:R-:W-:-:S13]  /*0070*/  ISETP.GT.U32.AND.EX P0, PT, RZ, UR7, PT, P0 ;  /* 0x00000007ff007c0c */ /* 0x000fda000bf04100 */
[----:B------:R-:W-:Y:S05]  /*0080*/  @P0 EXIT ;  /* 0x000000000000094d */ /* 0x000fea0003800000 */
[----:B------:R-:W0:Y:S01]  /*0090*/  LDCU.128 UR8, c[0x0][0x390] ;  /* 0x00007200ff0877ac */ /* 0x000e220008000c00 */
[----:B------:R-:W1:Y:S01]  /*00a0*/  LDCU.64 UR4, c[0x0][0x388] ;  /* 0x00007100ff0477ac */ /* 0x000e620008000a00 */
[C---:B0-----:R-:W-:Y:S01]  /*00b0*/  IMAD.WIDE.U32 R24, R5.reuse, UR10, RZ ;  /* 0x0000000a05187c25 */ /* 0x041fe2000f8e00ff */
[----:B------:R-:W-:-:S03]  /*00c0*/  LEA R2, P2, R5, UR8, 0x5 ;  /* 0x0000000805027c11 */ /* 0x000fc6000f8428ff */
[C---:B------:R-:W-:Y:S01]  /*00d0*/  IMAD R0, R5.reuse, UR11, R25 ;  /* 0x0000000b05007c24 */ /* 0x040fe2000f8e0219 */
[----:B------:R-:W-:Y:S02]  /*00e0*/  IADD3 R22, P0, PT, R24, UR10, RZ ;  /* 0x0000000a18167c10 */ /* 0x000fe4000ff1e0ff */
[C---:B-1----:R-:W-:Y:S02]  /*00f0*/  LEA R4, P1, R5.reuse, UR4, 0x3 ;  /* 0x0000000405047c11 */ /* 0x042fe4000f8218ff */
[----:B------:R-:W-:Y:S02]  /*0100*/  IADD3.X R23, PT, PT, R0, UR11, RZ, P0, !PT ;  /* 0x0000000b00177c10 */ /* 0x000fe400087fe4ff */
[----:B------:R-:W-:Y:S02]  /*0110*/  ISETP.GE.U32.AND P0, PT, R24, R22, PT ;  /* 0x000000161800720c */ /* 0x000fe40003f06070 */
[----:B------:R-:W-:Y:S02]  /*0120*/  LEA.HI.X R3, R5, UR9, RZ, 0x5, P2 ;  /* 0x0000000905037c11 */ /* 0x000fe400090f2cff */
[----:B------:R-:W-:-:S02]  /*0130*/  ISETP.GE.U32.AND.EX P0, PT, R0, R23, PT, P0 ;  /* 0x000000170000720c */ /* 0x000fc40003f06100 */
[----:B------:R-:W-:-:S11]  /*0140*/  LEA.HI.X R5, R5, UR5, RZ, 0x3, P1 ;  /* 0x0000000505057c11 */ /* 0x000fd600088f1cff */
[----:B------:R-:W-:Y:S05]  /*0150*/  @P0 EXIT ;  /* 0x000000000000094d */ /* 0x000fea0003800000 */
[----:B------:R-:W0:Y:S02]  /*0160*/  LDCU.64 UR6, c[0x0][0x358] ;  /* 0x00006b00ff0677ac */ /* 0x000e240008000a00 */
[----:B0-----:R-:W5:Y:S01]  /*0170*/  LDG.E.64 R4, desc[UR6][R4.64] ;  /* 0x0000000604047981 */ /* 0x001f62000c1e1b00 */
[----:B------:R-:W-:-:S07]  /*0180*/  IMAD.MOV.U32 R25, RZ, RZ, R0 ;  /* 0x000000ffff197224 */ /* 0x000fce00078e0000 */
.L_x_29:
[----:B------:R-:W2:Y:S04]  /*0190*/  LDG.E.64 R10, desc[UR6][R2.64] ;  /* 0x00000006020a7981 */ /* 0x000ea8000c1e1b00 */
[----:B0-----:R-:W2:Y:S04]  /*01a0*/  LDG.E.64 R8, desc[UR6][R2.64+0x18] ;  /* 0x0000180602087981 */ /* 0x001ea8000c1e1b00 */
[----:B------:R-:W3:Y:S04]  /*01b0*/  LDG.E.64 R6, desc[UR6][R2.64+0x8] ;  /* 0x0000080602067981 */ /* 0x000ee8000c1e1b00 */
[----:B------:R-:W4:Y:S01]  /*01c0*/  LDG.E.64 R12, desc[UR6][R2.64+0x10] ;  /* 0x00001006020c7981 */ /* 0x000f22000c1e1b00 */
[----:B------:R-:W-:Y:S01]  /*01d0*/  BSSY.RECONVERGENT B0, `(.L_x_22) ;  /* 0x00000b2000007945 */ /* 0x000fe20003800200 */
[----:B--2---:R-:W-:-:S02]  /*01e0*/  IADD3 R15, P0, PT, R10, R8, RZ ;  /* 0x000000080a0f7210 */ /* 0x004fc40007f1e0ff */
[----:B---3--:R-:W-:-:S03]  /*01f0*/  SHF.L.U64.HI R21, R6, 0x11, R7 ;  /* 0x0000001106157819 */ /* 0x008fc60000010207 */
[----:B------:R-:W-:Y:S01]  /*0200*/  IMAD.X R0, R11, 0x1, R9, P0 ;  /* 0x000000010b007824 */ /* 0x000fe200000e0609 */
[----:B------:R-:W-:Y:S01]  /*0210*/  LOP3.LUT R20, R8, R6, RZ, 0x3c, !PT ;  /* 0x0000000608147212 */ /* 0x000fe200078e3cff */
[----:B------:R-:W-:Y:S01]  /*0220*/  IMAD.SHL.U32 R19, R6, 0x20000, RZ ;  /* 0x0002000006137824 */ /* 0x000fe200078e00ff */
[----:B----4-:R-:W-:Y:S02]  /*0230*/  LOP3.LUT R18, R21, R13, R11, 0x96, !PT ;  /* 0x0000000d15127212 */ /* 0x010fe400078e960b */
[----:B------:R-:W-:Y:S02]  /*0240*/  SHF.L.W.U32.HI R17, R0, 0x17, R15 ;  /* 0x0000001700117819 */ /* 0x000fe40000010e0f */
[----:B------:R-:W-:Y:S02]  /*0250*/  SHF.L.W.U32.HI R15, R15, 0x17, R0 ;  /* 0x000000170f0f7819 */ /* 0x000fe40000010e00 */
[----:B------:R-:W-:Y:S02]  /*0260*/  IADD3 R16, P0, PT, R10, R17, RZ ;  /* 0x000000110a107210 */ /* 0x000fe40007f1e0ff */
[----:B------:R-:W-:-:S02]  /*0270*/  LOP3.LUT R21, R9, R7, RZ, 0x3c, !PT ;  /* 0x0000000709157212 */ /* 0x000fc400078e3cff */
[-CC-:B------:R-:W-:Y:S01]  /*0280*/  LOP3.LUT R19, R19, R12.reuse, R10.reuse, 0x96, !PT ;  /* 0x0000000c13137212 */ /* 0x180fe200078e960a */
[----:B------:R-:W-:Y:S01]  /*0290*/  IMAD.X R17, R11, 0x1, R15, P0 ;  /* 0x000000010b117824 */ /* 0x000fe200000e060f */
[----:B------:R-:W-:Y:S02]  /*02a0*/  LOP3.LUT R12, R6, R12, R10, 0x96, !PT ;  /* 0x0000000c060c7212 */ /* 0x000fe400078e960a */
[----:B------:R-:W-:Y:S01]  /*02b0*/  LOP3.LUT R13, R7, R13, R11, 0x96, !PT ;  /* 0x0000000d070d7212 */ /* 0x000fe200078e960b */
[----:B------:R0:W1:Y:S01]  /*02c0*/  I2F.F64.U64 R14, R16 ;  /* 0x00000010000e7312 */ /* 0x0000620000301800 */
[----:B------:R-:W-:-:S04]  /*02d0*/  LOP3.LUT R7, R11, R9, R7, 0x96, !PT ;  /* 0x000000090b077212 */ /* 0x000fc800078e9607 */
[----:B------:R-:W-:-:S04]  /*02e0*/  LOP3.LUT R18, R18, R7, RZ, 0x3c, !PT ;  /* 0x0000000712127212 */ /* 0x000fc800078e3cff */
[----:B------:R-:W-:Y:S02]  /*02f0*/  LOP3.LUT R11, R13, R18, RZ, 0x3c, !PT ;  /* 0x000000120d0b7212 */ /* 0x000fe400078e3cff */
[----:B0-----:R-:W-:Y:S02]  /*0300*/  LOP3.LUT R16, R10, R8, R6, 0x96, !PT ;  /* 0x000000080a107212 */ /* 0x001fe400078e9606 */
[----:B------:R-:W-:Y:S01]  /*0310*/  SHF.L.W.U32.HI R17, R20, 0xd, R21 ;  /* 0x0000000d14117819 */ /* 0x000fe20000010e15 */
[----:B-1----:R-:W-:Y:S01]  /*0320*/  DMUL R14, R14, 5.42101086242752217e-20 ;  /* 0x3bf000000e0e7828 */ /* 0x002fe20000000000 */
[----:B------:R-:W-:Y:S02]  /*0330*/  SHF.L.W.U32.HI R6, R21, 0xd, R20 ;  /* 0x0000000d15067819 */ /* 0x000fe40000010e14 */
[----:B------:R-:W-:-:S03]  /*0340*/  LOP3.LUT R19, R19, R16, RZ, 0x3c, !PT ;  /* 0x0000001013137212 */ /* 0x000fc600078e3cff */
[----:B------:R0:W1:Y:S01]  /*0350*/  F2F.F32.F64 R0, R14 ;  /* 0x0000000e00007310 */ /* 0x0000620000301000 */
[----:B------:R-:W-:-:S05]  /*0360*/  LOP3.LUT R10, R12, R19, RZ, 0x3c, !PT ;  /* 0x000000130c0a7212 */ /* 0x000fca00078e3cff */
[----:B------:R2:W-:Y:S01]  /*0370*/  STG.E.64 desc[UR6][R2.64+0x8], R10 ;  /* 0x0000080a02007986 */ /* 0x0005e2000c101b06 */
[----:B0-----:R-:W-:-:S05]  /*0380*/  IADD3 R14, P0, PT, R17, R16, RZ ;  /* 0x00000010110e7210 */ /* 0x001fca0007f1e0ff */
[----:B------:R-:W-:-:S05]  /*0390*/  IMAD.X R15, R6, 0x1, R7, P0 ;  /* 0x00000001060f7824 */ /* 0x000fca00000e0607 */
[----:B------:R-:W-:Y:S01]  /*03a0*/  SHF.L.W.U32.HI R9, R15, 0x17, R14 ;  /* 0x000000170f097819 */ /* 0x000fe20000010e0e */
[----:B--2---:R-:W-:Y:S01]  /*03b0*/  IMAD.SHL.U32 R10, R12, 0x20000, RZ ;  /* 0x000200000c0a7824 */ /* 0x004fe200078e00ff */
[----:B------:R-:W-:Y:S02]  /*03c0*/  SHF.L.W.U32.HI R14, R14, 0x17, R15 ;  /* 0x000000170e0e7819 */ /* 0x000fe40000010e0f */
[----:B------:R-:W-:Y:S02]  /*03d0*/  IADD3 R8, P0, PT, R9, R16, RZ ;  /* 0x0000001009087210 */ /* 0x000fe40007f1e0ff */
[----:B------:R-:W-:Y:S02]  /*03e0*/  SHF.L.U64.HI R11, R12, 0x11, R13 ;  /* 0x000000110c0b7819 */ /* 0x000fe4000001020d */
[----:B------:R-:W-:Y:S01]  /*03f0*/  LOP3.LUT R10, R19, R10, RZ, 0x3c, !PT ;  /* 0x0000000a130a7212 */ /* 0x000fe200078e3cff */
[----:B------:R-:W-:Y:S01]  /*0400*/  IMAD.X R9, R14, 0x1, R7, P0 ;  /* 0x000000010e097824 */ /* 0x000fe200000e0607 */
[----:B-1----:R-:W-:-:S02]  /*0410*/  FSETP.GEU.AND P0, PT, R0, 1.175494350822287508e-38, PT ;  /* 0x008000000000780b */ /* 0x002fc40003f0e000 */
[----:B------:R-:W-:-:S03]  /*0420*/  LOP3.LUT R11, R18, R11, RZ, 0x3c, !PT ;  /* 0x0000000b120b7212 */ /* 0x000fc600078e3cff */
[----:B------:R-:W0:Y:S02]  /*0430*/  I2F.F64.U64 R8, R8 ;  /* 0x0000000800087312 */ /* 0x000e240000301800 */
[----:B------:R1:W-:Y:S06]  /*0440*/  STG.E.64 desc[UR6][R2.64+0x10], R10 ;  /* 0x0000100a02007986 */ /* 0x0003ec000c101b06 */
[----:B------:R-:W-:-:S04]  /*0450*/  @!P0 FMUL R0, R0, 8388608 ;  /* 0x4b00000000008820 */ /* 0x000fc80000400000 */
[----:B------:R-:W-:Y:S01]  /*0460*/  VIADD R18, R0, 0xc0d55555 ;  /* 0xc0d5555500127836 */ /* 0x000fe20000000000 */
[----:B0-----:R-:W-:-:S04]  /*0470*/  DMUL R14, R8, 5.42101086242752217e-20 ;  /* 0x3bf00000080e7828 */ /* 0x001fc80000000000 */
[----:B------:R-:W-:Y:S02]  /*0480*/  LOP3.LUT R19, R18, 0xff800000, RZ, 0xc0, !PT ;  /* 0xff80000012137812 */ /* 0x000fe400078ec0ff */
[----:B------:R-:W-:Y:S02]  /*0490*/  LOP3.LUT R8, R16, R17, R12, 0x96, !PT ;  /* 0x0000001110087212 */ /* 0x000fe400078e960c */
[----:B------:R-:W-:Y:S01]  /*04a0*/  I2FP.F32.S32 R18, R19 ;  /* 0x0000001300127245 */ /* 0x000fe20000201400 */
[----:B------:R-:W-:Y:S01]  /*04b0*/  IMAD.IADD R16, R0, 0x1, -R19 ;  /* 0x0000000100107824 */ /* 0x000fe200078e0a13 */
[----:B------:R-:W-:Y:S01]  /*04c0*/  FSEL R9, RZ, -23, P0 ;  /* 0xc1b80000ff097808 */ /* 0x000fe20000000000 */
[----:B------:R0:W2:Y:S02]  /*04d0*/  F2F.F32.F64 R14, R14 ;  /* 0x0000000e000e7310 */ /* 0x0000a40000301000 */
[----:B------:R-:W-:Y:S01]  /*04e0*/  FADD R16, R16, -1 ;  /* 0xbf80000010107421 */ /* 0x000fe20000000000 */
[----:B------:R-:W-:Y:S01]  /*04f0*/  ISETP.GT.U32.AND P0, PT, R0, 0x7f7fffff, PT ;  /* 0x7f7fffff0000780c */ /* 0x000fe20003f04070 */
[----:B------:R-:W-:Y:S01]  /*0500*/  FFMA R9, R18, 1.1920928955078125e-07, R9 ;  /* 0x3400000012097823 */ /* 0x000fe20000000009 */
[----:B------:R-:W-:Y:S01]  /*0510*/  LOP3.LUT R12, R17, R12, RZ, 0x3c, !PT ;  /* 0x0000000c110c7212 */ /* 0x000fe200078e3cff */
[----:B0-----:R-:W-:-:S04]  /*0520*/  IMAD.MOV.U32 R15, RZ, RZ, 0x3e055027 ;  /* 0x3e055027ff0f7424 */ /* 0x001fc800078e00ff */
[----:B------:R-:W-:Y:S01]  /*0530*/  FFMA R15, R16, -R15, 0.14084610342979431152 ;  /* 0x3e1039f6100f7423 */ /* 0x000fe2000000080f */
[----:B--2---:R-:W-:-:S03]  /*0540*/  FMUL R14, R14, 6.2831854820251464844 ;  /* 0x40c90fdb0e0e7820 */ /* 0x004fc60000400000 */
[----:B------:R-:W-:-:S04]  /*0550*/  FFMA R15, R16, R15, -0.12148627638816833496 ;  /* 0xbdf8cdcc100f7423 */ /* 0x000fc8000000000f */
[----:B------:R-:W-:-:S04]  /*0560*/  FFMA R15, R16, R15, 0.13980610668659210205 ;  /* 0x3e0f2955100f7423 */ /* 0x000fc8000000000f */
[----:B------:R-:W-:-:S04]  /*0570*/  FFMA R15, R16, R15, -0.16684235632419586182 ;  /* 0xbe2ad8b9100f7423 */ /* 0x000fc8000000000f */
[----:B------:R-:W-:-:S04]  /*0580*/  FFMA R15, R16, R15, 0.20012299716472625732 ;  /* 0x3e4ced0b100f7423 */ /* 0x000fc8000000000f */
[----:B------:R-:W-:-:S04]  /*0590*/  FFMA R15, R16, R15, -0.24999669194221496582 ;  /* 0xbe7fff22100f7423 */ /* 0x000fc8000000000f */
[----:B------:R-:W-:-:S04]  /*05a0*/  FFMA R15, R16, R15, 0.33333182334899902344 ;  /* 0x3eaaaa78100f7423 */ /* 0x000fc8000000000f */
[----:B------:R-:W-:-:S04]  /*05b0*/  FFMA R15, R16, R15, -0.5 ;  /* 0xbf000000100f7423 */ /* 0x000fc8000000000f */
[----:B------:R-:W-:-:S04]  /*05c0*/  FMUL R15, R16, R15 ;  /* 0x0000000f100f7220 */ /* 0x000fc80000400000 */
[----:B------:R-:W-:Y:S01]  /*05d0*/  FFMA R16, R16, R15, R16 ;  /* 0x0000000f10107223 */ /* 0x000fe20000000010 */
[----:B------:R-:W-:-:S03]  /*05e0*/  FMUL R15, R14, 0.63661974668502807617 ;  /* 0x3f22f9830e0f7820 */ /* 0x000fc60000400000 */
[----:B------:R-:W-:Y:S01]  /*05f0*/  FFMA R16, R9, 0.69314718246459960938, R16 ;  /* 0x3f31721809107823 */ /* 0x000fe20000000010 */
[----:B------:R-:W-:Y:S02]  /*0600*/  LOP3.LUT R9, R7, R6, R13, 0x96, !PT ;  /* 0x0000000607097212 */ /* 0x000fe400078e960d */
[----:B------:R-:W-:Y:S01]  /*0610*/  LOP3.LUT R7, R6, R13, RZ, 0x3c, !PT ;  /* 0x0000000d06077212 */ /* 0x000fe200078e3cff */
[----:B------:R-:W-:Y:S01]  /*0620*/  IMAD.MOV.U32 R13, RZ, RZ, 0x7f800000 ;  /* 0x7f800000ff0d7424 */ /* 0x000fe200078e00ff */
[----:B------:R-:W0:Y:S01]  /*0630*/  F2I.NTZ R15, R15 ;  /* 0x0000000f000f7305 */ /* 0x000e220000203100 */
[----:B------:R1:W-:Y:S02]  /*0640*/  STG.E.64 desc[UR6][R2.64], R8 ;  /* 0x0000000802007986 */ /* 0x0003e4000c101b06 */
[C---:B------:R-:W-:Y:S01]  /*0650*/  @P0 FFMA R16, R0.reuse, R13, +INF ;  /* 0x7f80000000100423 */ /* 0x040fe2000000000d */
[----:B------:R-:W-:Y:S02]  /*0660*/  SHF.L.W.U32.HI R13, R7, 0xd, R12 ;  /* 0x0000000d070d7819 */ /* 0x000fe40000010e0c */
[----:B------:R-:W-:-:S02]  /*0670*/  FSETP.NEU.AND P0, PT, R0, RZ, PT ;  /* 0x000000ff0000720b */ /* 0x000fc40003f0d000 */
[----:B------:R-:W-:Y:S02]  /*0680*/  SHF.L.W.U32.HI R12, R12, 0xd, R7 ;  /* 0x0000000d0c0c7819 */ /* 0x000fe40000010e07 */
[----:B------:R-:W-:Y:S02]  /*0690*/  FSEL R0, R16, -INF , P0 ;  /* 0xff80000010007808 */ /* 0x000fe40000000000 */
[----:B------:R-:W-:Y:S01]  /*06a0*/  FSETP.GE.AND P0, PT, |R14|, 105615, PT ;  /* 0x47ce47800e00780b */ /* 0x000fe20003f06200 */
[----:B------:R1:W-:Y:S01]  /*06b0*/  STG.E.64 desc[UR6][R2.64+0x18], R12 ;  /* 0x0000180c02007986 */ /* 0x0003e2000c101b06 */
[----:B------:R-:W2:Y:S01]  /*06c0*/  F2F.F64.F32 R6, R0 ;  /* 0x0000000000067310 */ /* 0x000ea20000201800 */
[----:B0-----:R-:W-:-:S05]  /*06d0*/  I2FP.F32.S32 R17, R15 ;  /* 0x0000000f00117245 */ /* 0x001fca0000201400 */
[----:B------:R-:W-:-:S04]  /*06e0*/  FFMA R16, R17, -1.5707962512969970703, R14 ;  /* 0xbfc90fda11107823 */ /* 0x000fc8000000000e */
[----:B------:R-:W-:-:S04]  /*06f0*/  FFMA R16, R17, -7.5497894158615963534e-08, R16 ;  /* 0xb3a2216811107823 */ /* 0x000fc80000000010 */
[----:B------:R-:W-:Y:S01]  /*0700*/  FFMA R16, R17, -5.3903029534742383927e-15, R16 ;  /* 0xa7c234c511107823 */ /* 0x000fe20000000010 */
[----:B--2---:R-:W-:Y:S01]  /*0710*/  DMUL R6, R6, -2 ;  /* 0xc000000006067828 */ /* 0x004fe20000000000 */
[----:B-1----:R-:W-:Y:S10]  /*0720*/  @!P0 BRA `(.L_x_23) ;  /* 0x0000000400708947 */ /* 0x002ff40003800000 */
[----:B------:R-:W-:-:S13]  /*0730*/  FSETP.NEU.AND P0, PT, |R14|, +INF , PT ;  /* 0x7f8000000e00780b */ /* 0x000fda0003f0d200 */
[----:B------:R-:W-:Y:S01]  /*0740*/  @!P0 FMUL R16, RZ, R14 ;  /* 0x0000000eff108220 */ /* 0x000fe20000400000 */
[----:B------:R-:W-:Y:S01]  /*0750*/  @!P0 IMAD.MOV.U32 R15, RZ, RZ, RZ ;  /* 0x000000ffff0f8224 */ /* 0x000fe200078e00ff */
[----:B------:R-:W-:Y:S06]  /*0760*/  @!P0 BRA `(.L_x_23) ;  /* 0x0000000400608947 */ /* 0x000fec0003800000 */
[----:B------:R-:W-:Y:S01]  /*0770*/  IMAD.SHL.U32 R8, R14, 0x100, RZ ;  /* 0x000001000e087824 */ /* 0x000fe200078e00ff */
[----:B------:R-:W0:Y:S01]  /*0780*/  LDCU.64 UR8, c[0x4][0x8] ;  /* 0x01000100ff0877ac */ /* 0x000e220008000a00 */
[----:B------:R-:W-:Y:S02]  /*0790*/  IMAD.MOV.U32 R0, RZ, RZ, RZ ;  /* 0x000000ffff007224 */ /* 0x000fe400078e00ff */
[----:B------:R-:W-:Y:S01]  /*07a0*/  IMAD.MOV.U32 R13, RZ, RZ, RZ ;  /* 0x000000ffff0d7224 */ /* 0x000fe200078e00ff */
[----:B------:R-:W-:Y:S01]  /*07b0*/  LOP3.LUT R12, R8, 0x80000000, RZ, 0xfc, !PT ;  /* 0x80000000080c7812 */ /* 0x000fe200078efcff */
[----:B------:R-:W-:Y:S01]  /*07c0*/  UMOV UR5, URZ ;  /* 0x000000ff00057c82 */ /* 0x000fe20008000000 */
[----:B------:R-:W-:-:S05]  /*07d0*/  UMOV UR4, URZ ;  /* 0x000000ff00047c82 */ /* 0x000fca0008000000 */
.L_x_24:
[----:B0-----:R-:W-:Y:S02]  /*07e0*/  IMAD.U32 R10, RZ, RZ, UR8 ;  /* 0x00000008ff0a7e24 */ /* 0x001fe4000f8e00ff */
[----:B------:R-:W-:-:S05]  /*07f0*/  IMAD.U32 R11, RZ, RZ, UR9 ;  /* 0x00000009ff0b7e24 */ /* 0x000fca000f8e00ff */
[----:B------:R-:W2:Y:S01]  /*0800*/  LDG.E.CONSTANT R9, desc[UR6][R10.64] ;  /* 0x000000060a097981 */ /* 0x000ea2000c1e9900 */
[----:B------:R-:W-:Y:S01]  /*0810*/  UIADD3 UR4, UPT, UPT, UR4, 0x1, URZ ;  /* 0x0000000104047890 */ /* 0x000fe2000fffe0ff */
[C---:B------:R-:W-:Y:S01]  /*0820*/  ISETP.EQ.AND P0, PT, R13.reuse, RZ, PT ;  /* 0x000000ff0d00720c */ /* 0x040fe20003f02270 */
[----:B------:R-:W-:Y:S01]  /*0830*/  UIADD3 UR8, UP1, UPT, UR8, 0x4, URZ ;  /* 0x0000000408087890 */ /* 0x000fe2000ff3e0ff */
[C---:B------:R-:W-:Y:S01]  /*0840*/  ISETP.EQ.AND P1, PT, R13.reuse, 0x4, PT ;  /* 0x000000040d00780c */ /* 0x040fe20003f22270 */
[----:B------:R-:W-:Y:S01]  /*0850*/  UISETP.NE.AND UP0, UPT, UR4, 0x6, UPT ;  /* 0x000000060400788c */ /* 0x000fe2000bf05270 */
[C---:B------:R-:W-:Y:S01]  /*0860*/  ISETP.EQ.AND P2, PT, R13.reuse, 0x8, PT ;  /* 0x000000080d00780c */ /* 0x040fe20003f42270 */
[----:B------:R-:W-:Y:S01]  /*0870*/  UIADD3.X UR9, UPT, UPT, URZ, UR9, URZ, UP1, !UPT ;  /* 0x00000009ff097290 */ /* 0x000fe20008ffe4ff */
[C---:B------:R-:W-:Y:S02]  /*0880*/  ISETP.EQ.AND P3, PT, R13.reuse, 0xc, PT ;  /* 0x0000000c0d00780c */ /* 0x040fe40003f62270 */
[----:B------:R-:W-:-:S02]  /*0890*/  ISETP.EQ.AND P4, PT, R13, 0x10, PT ;  /* 0x000000100d00780c */ /* 0x000fc40003f82270 */
[C---:B------:R-:W-:Y:S01]  /*08a0*/  ISETP.EQ.AND P5, PT, R13.reuse, 0x14, PT ;  /* 0x000000140d00780c */ /* 0x040fe20003fa2270 */
[----:B------:R-:W-:Y:S02]  /*08b0*/  VIADD R13, R13, 0x4 ;  /* 0x000000040d0d7836 */ /* 0x000fe40000000000 */
[----:B--2---:R-:W-:-:S03]  /*08c0*/  IMAD.WIDE.U32 R8, R9, R12, RZ ;  /* 0x0000000c09087225 */ /* 0x004fc600078e00ff */
[----:B------:R-:W-:-:S04]  /*08d0*/  IADD3 R8, P6, PT, R8, R0, RZ ;  /* 0x0000000008087210 */ /* 0x000fc80007fde0ff */
[----:B------:R-:W-:Y:S01]  /*08e0*/  IADD3.X R0, PT, PT, R9, UR5, RZ, P6, !PT ;  /* 0x0000000509007c10 */ /* 0x000fe2000b7fe4ff */
[--C-:B------:R-:W-:Y:S02]  /*08f0*/  @P0 IMAD.MOV.U32 R26, RZ, RZ, R8.reuse ;  /* 0x000000ffff1a0224 */ /* 0x100fe400078e0008 */
[--C-:B------:R-:W-:Y:S02]  /*0900*/  @P1 IMAD.MOV.U32 R30, RZ, RZ, R8.reuse ;  /* 0x000000ffff1e1224 */ /* 0x100fe400078e0008 */
[--C-:B------:R-:W-:Y:S02]  /*0910*/  @P2 IMAD.MOV.U32 R31, RZ, RZ, R8.reuse ;  /* 0x000000ffff1f2224 */ /* 0x100fe400078e0008 */
[--C-:B------:R-:W-:Y:S02]  /*0920*/  @P3 IMAD.MOV.U32 R28, RZ, RZ, R8.reuse ;  /* 0x000000ffff1c3224 */ /* 0x100fe400078e0008 */
[--C-:B------:R-:W-:Y:S02]  /*0930*/  @P4 IMAD.MOV.U32 R27, RZ, RZ, R8.reuse ;  /* 0x000000ffff1b4224 */ /* 0x100fe400078e0008 */
[----:B------:R-:W-:Y:S01]  /*0940*/  @P5 IMAD.MOV.U32 R29, RZ, RZ, R8 ;  /* 0x000000ffff1d5224 */ /* 0x000fe200078e0008 */
[----:B------:R-:W-:Y:S06]  /*0950*/  BRA.U UP0, `(.L_x_24) ;  /* 0xfffffffd00a07547 */ /* 0x000fec000b83ffff */
[----:B------:R-:W-:Y:S01]  /*0960*/  SHF.R.U32.HI R14, RZ, 0x17, R14 ;  /* 0x00000017ff0e7819 */ /* 0x000fe2000001160e */
[----:B------:R-:W-:Y:S03]  /*0970*/  BSSY.RECONVERGENT B1, `(.L_x_25) ;  /* 0x0000029000017945 */ /* 0x000fe60003800200 */
[C---:B------:R-:W-:Y:S02]  /*0980*/  LOP3.LUT R8, R14.reuse, 0xe0, RZ, 0xc0, !PT ;  /* 0x000000e00e087812 */ /* 0x040fe400078ec0ff */
[----:B------:R-:W-:-:S03]  /*0990*/  LOP3.LUT P6, RZ, R14, 0x1f, RZ, 0xc0, !PT ;  /* 0x0000001f0eff7812 */ /* 0x000fc600078cc0ff */
[----:B------:R-:W-:-:S05]  /*09a0*/  VIADD R8, R8, 0xffffff80 ;  /* 0xffffff8008087836 */ /* 0x000fca0000000000 */
[----:B------:R-:W-:-:S05]  /*09b0*/  SHF.R.U32.HI R8, RZ, 0x5, R8 ;  /* 0x00000005ff087819 */ /* 0x000fca0000011608 */
[----:B------:R-:W-:-:S05]  /*09c0*/  IMAD.U32 R10, R8, -0x4, RZ ;  /* 0xfffffffc080a7824 */ /* 0x000fca00078e00ff */
[C---:B------:R-:W-:Y:S02]  /*09d0*/  ISETP.EQ.AND P3, PT, R10.reuse, -0x18, PT ;  /* 0xffffffe80a00780c */ /* 0x040fe40003f62270 */
[C---:B------:R-:W-:Y:S02]  /*09e0*/  ISETP.EQ.AND P4, PT, R10.reuse, -0x14, PT ;  /* 0xffffffec0a00780c */ /* 0x040fe40003f82270 */
[C---:B------:R-:W-:Y:S02]  /*09f0*/  ISETP.EQ.AND P2, PT, R10.reuse, -0x10, PT ;  /* 0xfffffff00a00780c */ /* 0x040fe40003f42270 */
[C---:B------:R-:W-:Y:S02]  /*0a00*/  ISETP.EQ.AND P1, PT, R10.reuse, -0xc, PT ;  /* 0xfffffff40a00780c */ /* 0x040fe40003f22270 */
[C---:B------:R-:W-:Y:S02]  /*0a10*/  ISETP.EQ.AND P0, PT, R10.reuse, -0x8, PT ;  /* 0xfffffff80a00780c */ /* 0x040fe40003f02270 */
[----:B------:R-:W-:-:S03]  /*0a20*/  ISETP.EQ.AND P5, PT, R10, RZ, PT ;  /* 0x000000ff0a00720c */ /* 0x000fc60003fa2270 */
[--C-:B------:R-:W-:Y:S01]  /*0a30*/  @P3 IMAD.MOV.U32 R8, RZ, RZ, R26.reuse ;  /* 0x000000ffff083224 */ /* 0x100fe200078e001a */
[C---:B------:R-:W-:Y:S01]  /*0a40*/  ISETP.EQ.AND P3, PT, R10.reuse, -0x4, PT ;  /* 0xfffffffc0a00780c */ /* 0x040fe20003f62270 */
[----:B------:R-:W-:Y:S02]  /*0a50*/  @P4 IMAD.MOV.U32 R9, RZ, RZ, R26 ;  /* 0x000000ffff094224 */ /* 0x000fe400078e001a */
[----:B------:R-:W-:Y:S01]  /*0a60*/  @P4 IMAD.MOV.U32 R8, RZ, RZ, R30 ;  /* 0x000000ffff084224 */ /* 0x000fe200078e001e */
[----:B------:R-:W-:Y:S01]  /*0a70*/  ISETP.EQ.AND P4, PT, R10, 0x4, PT ;  /* 0x000000040a00780c */ /* 0x000fe20003f82270 */
[----:B------:R-:W-:Y:S02]  /*0a80*/  @P2 IMAD.MOV.U32 R8, RZ, RZ, R31 ;  /* 0x000000ffff082224 */ /* 0x000fe400078e001f */
[----:B------:R-:W-:Y:S02]  /*0a90*/  @P1 IMAD.MOV.U32 R8, RZ, RZ, R28 ;  /* 0x000000ffff081224 */ /* 0x000fe400078e001c */
[----:B------:R-:W-:-:S02]  /*0aa0*/  @P0 IMAD.MOV.U32 R8, RZ, RZ, R27 ;  /* 0x000000ffff080224 */ /* 0x000fc400078e001b */
[----:B------:R-:W-:Y:S02]  /*0ab0*/  @P2 IMAD.MOV.U32 R9, RZ, RZ, R30 ;  /* 0x000000ffff092224 */ /* 0x000fe400078e001e */
[----:B------:R-:W-:Y:S02]  /*0ac0*/  @P3 IMAD.MOV.U32 R8, RZ, RZ, R29 ;  /* 0x000000ffff083224 */ /* 0x000fe400078e001d */
[----:B------:R-:W-:Y:S02]  /*0ad0*/  @P1 IMAD.MOV.U32 R9, RZ, RZ, R31 ;  /* 0x000000ffff091224 */ /* 0x000fe400078e001f */
[----:B------:R-:W-:Y:S02]  /*0ae0*/  @P5 IMAD.MOV.U32 R8, RZ, RZ, R0 ;  /* 0x000000ffff085224 */ /* 0x000fe400078e0000 */
[----:B------:R-:W-:Y:S02]  /*0af0*/  @P0 IMAD.MOV.U32 R9, RZ, RZ, R28 ;  /* 0x000000ffff090224 */ /* 0x000fe400078e001c */
[----:B------:R-:W-:-:S02]  /*0b00*/  @P3 IMAD.MOV.U32 R9, RZ, RZ, R27 ;  /* 0x000000ffff093224 */ /* 0x000fc400078e001b */
[----:B------:R-:W-:Y:S02]  /*0b10*/  @P5 IMAD.MOV.U32 R9, RZ, RZ, R29 ;  /* 0x000000ffff095224 */ /* 0x000fe400078e001d */
[----:B------:R-:W-:Y:S02]  /*0b20*/  @P4 IMAD.MOV.U32 R9, RZ, RZ, R0 ;  /* 0x000000ffff094224 */ /* 0x000fe400078e0000 */
[----:B------:R-:W-:Y:S01]  /*0b30*/  IMAD.MOV.U32 R13, RZ, RZ, R8 ;  /* 0x000000ffff0d7224 */ /* 0x000fe200078e0008 */
[----:B------:R-:W-:Y:S06]  /*0b40*/  @!P6 BRA `(.L_x_26) ;  /* 0x00000000002ce947 */ /* 0x000fec0003800000 */
[----:B------:R-:W-:Y:S01]  /*0b50*/  @P2 IMAD.MOV.U32 R8, RZ, RZ, R26 ;  /* 0x000000ffff082224 */ /* 0x000fe200078e001a */
[----:B------:R-:W-:Y:S01]  /*0b60*/  LOP3.LUT R14, R14, 0x1f, RZ, 0xc0, !PT ;  /* 0x0000001f0e0e7812 */ /* 0x000fe200078ec0ff */
[----:B------:R-:W-:Y:S02]  /*0b70*/  @P1 IMAD.MOV.U32 R8, RZ, RZ, R30 ;  /* 0x000000ffff081224 */ /* 0x000fe400078e001e */
[----:B------:R-:W-:Y:S01]  /*0b80*/  @P0 IMAD.MOV.U32 R8, RZ, RZ, R31 ;  /* 0x000000ffff080224 */ /* 0x000fe200078e001f */
[----:B------:R-:W-:Y:S01]  /*0b90*/  ISETP.EQ.AND P0, PT, R10, 0x8, PT ;  /* 0x000000080a00780c */ /* 0x000fe20003f02270 */
[----:B------:R-:W-:Y:S01]  /*0ba0*/  @P3 IMAD.MOV.U32 R8, RZ, RZ, R28 ;  /* 0x000000ffff083224 */ /* 0x000fe200078e001c */
[----:B------:R-:W-:Y:S01]  /*0bb0*/  SHF.L.W.U32.HI R13, R9, R14, R13 ;  /* 0x0000000e090d7219 */ /* 0x000fe20000010e0d */
[----:B------:R-:W-:Y:S02]  /*0bc0*/  @P5 IMAD.MOV.U32 R8, RZ, RZ, R27 ;  /* 0x000000ffff085224 */ /* 0x000fe400078e001b */
[----:B------:R-:W-:-:S08]  /*0bd0*/  @P4 IMAD.MOV.U32 R8, RZ, RZ, R29 ;  /* 0x000000ffff084224 */ /* 0x000fd000078e001d */
[----:B------:R-:W-:-:S05]  /*0be0*/  @P0 IMAD.MOV.U32 R8, RZ, RZ, R0 ;  /* 0x000000ffff080224 */ /* 0x000fca00078e0000 */
[----:B------:R-:W-:-:S07]  /*0bf0*/  SHF.L.W.U32.HI R9, R8, R14, R9 ;  /* 0x0000000e08097219 */ /* 0x000fce0000010e09 */
.L_x_26:
[----:B------:R-:W-:Y:S05]  /*0c00*/  BSYNC.RECONVERGENT B1 ;  /* 0x0000000000017941 */ /* 0x000fea0003800200 */
.L_x_25:
[C---:B------:R-:W-:Y:S01]  /*0c10*/  SHF.L.W.U32.HI R0, R9.reuse, 0x2, R13 ;  /* 0x0000000209007819 */ /* 0x040fe20000010e0d */
[----:B------:R-:W-:Y:S01]  /*0c20*/  IMAD.SHL.U32 R9, R9, 0x4, RZ ;  /* 0x0000000409097824 */ /* 0x000fe200078e00ff */
[----:B------:R-:W-:Y:S01]  /*0c30*/  UMOV UR4, 0x54442d19 ;  /* 0x54442d1900047882 */ /* 0x000fe20000000000 */
[----:B------:R-:W-:Y:S01]  /*0c40*/  UMOV UR5, 0x3bf921fb ;  /* 0x3bf921fb00057882 */ /* 0x000fe20000000000 */
[----:B------:R-:W-:Y:S02]  /*0c50*/  SHF.R.S32.HI R8, RZ, 0x1f, R0 ;  /* 0x0000001fff087819 */ /* 0x000fe40000011400 */
[----:B------:R-:W-:Y:S02]  /*0c60*/  ISETP.GE.AND P0, PT, R0, RZ, PT ;  /* 0x000000ff0000720c */ /* 0x000fe40003f06270 */
[C---:B------:R-:W-:Y:S02]  /*0c70*/  LOP3.LUT R10, R8.reuse, R9, RZ, 0x3c, !PT ;  /* 0x00000009080a7212 */ /* 0x040fe400078e3cff */
[----:B------:R-:W-:-:S02]  /*0c80*/  LOP3.LUT R11, R8, R0, RZ, 0x3c, !PT ;  /* 0x00000000080b7212 */ /* 0x000fc400078e3cff */
[----:B------:R-:W-:Y:S02]  /*0c90*/  SHF.R.U32.HI R13, RZ, 0x1e, R13 ;  /* 0x0000001eff0d7819 */ /* 0x000fe4000001160d */
[----:B------:R-:W0:Y:S02]  /*0ca0*/  I2F.F64.S64 R8, R10 ;  /* 0x0000000a00087312 */ /* 0x000e240000301c00 */
[----:B------:R-:W-:Y:S01]  /*0cb0*/  LEA.HI R15, R0, R13, RZ, 0x1 ;  /* 0x0000000d000f7211 */ /* 0x000fe200078f08ff */
[----:B0-----:R-:W-:-:S10]  /*0cc0*/  DMUL R8, R8, UR4 ;  /* 0x0000000408087c28 */ /* 0x001fd40008000000 */
[----:B------:R-:W0:Y:S02]  /*0cd0*/  F2F.F32.F64 R8, R8 ;  /* 0x0000000800087310 */ /* 0x000e240000301000 */
[----:B0-----:R-:W-:-:S07]  /*0ce0*/  FSEL R16, -R8, R8, !P0 ;  /* 0x0000000808107208 */ /* 0x001fce0004000100 */
.L_x_23:
[----:B------:R-:W-:Y:S05]  /*0cf0*/  BSYNC.RECONVERGENT B0 ;  /* 0x0000000000007941 */ /* 0x000fea0003800200 */
.L_x_22:
[----:B------:R-:W0:Y:S01]  /*0d00*/  MUFU.RSQ64H R9, R7 ;  /* 0x0000000700097308 */ /* 0x000e220000001c00 */
[----:B------:R-:W-:Y:S02]  /*0d10*/  IMAD.MOV.U32 R11, RZ, RZ, 0x37cbac00 ;  /* 0x37cbac00ff0b7424 */ /* 0x000fe400078e00ff */
[----:B------:R-:W-:Y:S01]  /*0d20*/  FMUL R0, R16, R16 ;  /* 0x0000001010007220 */ /* 0x000fe20000400000 */
[----:B------:R-:W-:Y:S01]  /*0d30*/  LOP3.LUT R10, R15, 0x1, RZ, 0xc0, !PT ;  /* 0x000000010f0a7812 */ /* 0x000fe200078ec0ff */
[----:B------:R-:W-:Y:S01]  /*0d40*/  IMAD.MOV.U32 R13, RZ, RZ, 0x3c0885e4 ;  /* 0x3c0885e4ff0d7424 */ /* 0x000fe200078e00ff */
[----:B------:R-:W-:Y:S01]  /*0d50*/  BSSY.RECONVERGENT B0, `(.L_x_27) ;  /* 0x0000021000007945 */ /* 0x000fe20003800200 */
[----:B------:R-:W-:Y:S01]  /*0d60*/  FFMA R8, R0, R11, -0.0013887860113754868507 ;  /* 0xbab607ed00087423 */ /* 0x000fe2000000000b */
[----:B------:R-:W-:Y:S01]  /*0d70*/  ISETP.NE.U32.AND P0, PT, R10, 0x1, PT ;  /* 0x000000010a00780c */ /* 0x000fe20003f05070 */
[----:B------:R-:W-:Y:S02]  /*0d80*/  IMAD.MOV.U32 R17, RZ, RZ, 0x3e2aaaa8 ;  /* 0x3e2aaaa8ff117424 */ /* 0x000fe400078e00ff */
[----:B------:R-:W-:Y:S01]  /*0d90*/  IMAD.MOV.U32 R12, RZ, RZ, 0x0 ;  /* 0x00000000ff0c7424 */ /* 0x000fe200078e00ff */
[----:B------:R-:W-:Y:S01]  /*0da0*/  FSEL R11, R8, -0.00019574658654164522886, P0 ;  /* 0xb94d4153080b7808 */ /* 0x000fe20000000000 */
[----:B------:R-:W-:Y:S01]  /*0db0*/  VIADD R8, R7, 0xfcb00000 ;  /* 0xfcb0000007087836 */ /* 0x000fe20000000000 */
[----:B------:R-:W-:Y:S01]  /*0dc0*/  FSEL R13, R13, 0.041666727513074874878, !P0 ;  /* 0x3d2aaabb0d0d7808 */ /* 0x000fe20004000000 */
[----:B------:R-:W-:Y:S01]  /*0dd0*/  VIADD R15, R15, 0x1 ;  /* 0x000000010f0f7836 */ /* 0x000fe20000000000 */
[----:B------:R-:W-:-:S03]  /*0de0*/  FSEL R17, -R17, -0.4999999701976776123, !P0 ;  /* 0xbeffffff11117808 */ /* 0x000fc60004000100 */
[C---:B------:R-:W-:Y:S01]  /*0df0*/  FFMA R13, R0.reuse, R11, R13 ;  /* 0x0000000b000d7223 */ /* 0x040fe2000000000d */
[----:B0-----:R-:W-:Y:S01]  /*0e00*/  DMUL R10, R8, R8 ;  /* 0x00000008080a7228 */ /* 0x001fe20000000000 */
[----:B------:R-:W-:Y:S02]  /*0e10*/  LOP3.LUT P1, RZ, R15, 0x2, RZ, 0xc0, !PT ;  /* 0x000000020fff7812 */ /* 0x000fe4000782c0ff */
[----:B------:R-:W-:Y:S01]  /*0e20*/  FFMA R17, R0, R13, R17 ;  /* 0x0000000d00117223 */ /* 0x000fe20000000011 */
[----:B------:R-:W-:Y:S01]  /*0e30*/  IMAD.MOV.U32 R13, RZ, RZ, 0x3fd80000 ;  /* 0x3fd80000ff0d7424 */ /* 0x000fe200078e00ff */
[----:B------:R-:W-:Y:S02]  /*0e40*/  FSEL R15, R16, 1, !P0 ;  /* 0x3f800000100f7808 */ /* 0x000fe40004000000 */
[----:B------:R-:W-:Y:S01]  /*0e50*/  ISETP.GE.U32.AND P0, PT, R8, 0x7ca00000, PT ;  /* 0x7ca000000800780c */ /* 0x000fe20003f06070 */
[----:B------:R-:W-:Y:S02]  /*0e60*/  DFMA R10, R6, -R10, 1 ;  /* 0x3ff00000060a742b */ /* 0x000fe4000000080a */
[----:B------:R-:W-:-:S04]  /*0e70*/  FFMA R0, R0, R15, RZ ;  /* 0x0000000f00007223 */ /* 0x000fc800000000ff */
[----:B------:R-:W-:Y:S02]  /*0e80*/  FFMA R17, R0, R17, R15 ;  /* 0x0000001100117223 */ /* 0x000fe4000000000f */
[----:B------:R-:W-:Y:S02]  /*0e90*/  DFMA R12, R10, R12, 0.5 ;  /* 0x3fe000000a0c742b */ /* 0x000fe4000000000c */
[----:B------:R-:W-:Y:S01]  /*0ea0*/  DMUL R10, R8, R10 ;  /* 0x0000000a080a7228 */ /* 0x000fe20000000000 */
[----:B------:R-:W-:-:S06]  /*0eb0*/  @P1 FADD R17, RZ, -R17 ;  /* 0x80000011ff111221 */ /* 0x000fcc0000000000 */
[----:B------:R-:W0:Y:S01]  /*0ec0*/  F2F.F64.F32 R16, R17 ;  /* 0x0000001100107310 */ /* 0x000e220000201800 */
[----:B------:R-:W-:-:S08]  /*0ed0*/  DFMA R10, R12, R10, R8 ;  /* 0x0000000a0c0a722b */ /* 0x000fd00000000008 */
[----:B------:R-:W-:Y:S02]  /*0ee0*/  DMUL R12, R6, R10 ;  /* 0x0000000a060c7228 */ /* 0x000fe40000000000 */
[----:B------:R-:W-:Y:S02]  /*0ef0*/  VIADD R19, R11, 0xfff00000 ;  /* 0xfff000000b137836 */ /* 0x000fe40000000000 */
[----:B------:R-:W-:-:S04]  /*0f00*/  IMAD.MOV.U32 R18, RZ, RZ, R10 ;  /* 0x000000ffff127224 */ /* 0x000fc800078e000a */
[----:B------:R-:W-:-:S08]  /*0f10*/  DFMA R14, R12, -R12, R6 ;  /* 0x8000000c0c0e722b */ /* 0x000fd00000000006 */
[----:B------:R-:W-:Y:S01]  /*0f20*/  DFMA R20, R14, R18, R12 ;  /* 0x000000120e14722b */ /* 0x000fe2000000000c */
[----:B0-----:R-:W-:Y:S10]  /*0f30*/  @!P0 BRA `(.L_x_28) ;  /* 0x0000000000088947 */ /* 0x001ff40003800000 */
[----:B------:R-:W-:-:S07]  /*0f40*/  MOV R0, 0xf60 ;  /* 0x00000f6000007802 */ /* 0x000fce0000000f00 */
[----:B-----5:R-:W-:Y:S05]  /*0f50*/  CALL.REL.NOINC `($__internal_2_$__cuda_sm20_dsqrt_rn_f64_mediumpath_v1) ;  /* 0x0000000000407944 */ /* 0x020fea0003c00000 */
.L_x_28:
[----:B------:R-:W-:Y:S05]  /*0f60*/  BSYNC.RECONVERGENT B0 ;  /* 0x0000000000007941 */ /* 0x000fea0003800200 */
.L_x_27:
[----:B------:R-:W0:Y:S02]  /*0f70*/  LDCU.64 UR4, c[0x0][0x380] ;  /* 0x00007000ff0477ac */ /* 0x000e240008000a00 */
[----:B0-----:R-:W-:-:S04]  /*0f80*/  LEA R6, P0, R24, UR4, 0x2 ;  /* 0x0000000418067c11 */ /* 0x001fc8000f8010ff */
[----:B------:R-:W-:-:S05]  /*0f90*/  LEA.HI.X R7, R24, UR5, R25, 0x2, P0 ;  /* 0x0000000518077c11 */ /* 0x000fca00080f1419 */
[----:B------:R-:W2:Y:S01]  /*0fa0*/  LDG.E R0, desc[UR6][R6.64] ;  /* 0x0000000606007981 */ /* 0x000ea2000c1e1900 */
[----:B------:R-:W-:Y:S01]  /*0fb0*/  DMUL R16, R16, R20 ;  /* 0x0000001410107228 */ /* 0x000fe20000000000 */
[----:B------:R-:W-:-:S05]  /*0fc0*/  IADD3 R24, P0, PT, R24, 0x1, RZ ;  /* 0x0000000118187810 */ /* 0x000fca0007f1e0ff */
[----:B------:R-:W-:Y:S01]  /*0fd0*/  IMAD.X R25, RZ, RZ, R25, P0 ;  /* 0x000000ffff197224 */ /* 0x000fe200000e0619 */
[----:B------:R-:W-:-:S04]  /*0fe0*/  ISETP.NE.U32.AND P0, PT, R24, R22, PT ;  /* 0x000000161800720c */ /* 0x000fc80003f05070 */
[----:B------:R-:W-:Y:S01]  /*0ff0*/  ISETP.NE.AND.EX P0, PT, R25, R23, PT, P0 ;  /* 0x000000171900720c */ /* 0x000fe20003f05300 */
[----:B--2---:R-:W0:Y:S02]  /*1000*/  F2F.F64.F32 R8, R0 ;  /* 0x0000000000087310 */ /* 0x004e240000201800 */
[----:B0----5:R-:W-:-:S10]  /*1010*/  DFMA R8, R4, R16, R8 ;  /* 0x000000100408722b */ /* 0x021fd40000000008 */
[----:B------:R-:W0:Y:S02]  /*1020*/  F2F.F32.F64 R9, R8 ;  /* 0x0000000800097310 */ /* 0x000e240000301000 */
[----:B0-----:R0:W-:Y:S01]  /*1030*/  STG.E desc[UR6][R6.64], R9 ;  /* 0x0000000906007986 */ /* 0x0011e2000c101906 */
[----:B------:R-:W-:Y:S05]  /*1040*/  @P0 BRA `(.L_x_29) ;  /* 0xfffffff000500947 */ /* 0x000fea000383ffff */
[----:B------:R-:W-:Y:S05]  /*1050*/  EXIT ;  /* 0x000000000000794d */ /* 0x000fea0003800000 */
        .weak           $__internal_2_$__cuda_sm20_dsqrt_rn_f64_mediumpath_v1
        .type           $__internal_2_$__cuda_sm20_dsqrt_rn_f64_mediumpath_v1,@function
        .size           $__internal_2_$__cuda_sm20_dsqrt_rn_f64_mediumpath_v1,(.L_x_118 - $__internal_2_$__cuda_sm20_dsqrt_rn_f64_mediumpath_v1)
$__internal_2_$__cuda_sm20_dsqrt_rn_f64_mediumpath_v1:
[----:B------:R-:W-:Y:S01]  /*1060*/  ISETP.GE.U32.AND P0, PT, R8, -0x3400000, PT ;  /* 0xfcc000000800780c */ /* 0x000fe20003f06070 */
[----:B------:R-:W-:Y:S01]  /*1070*/  BSSY.RECONVERGENT B1, `(.L_x_30) ;  /* 0x0000024000017945 */ /* 0x000fe20003800200 */
[----:B------:R-:W-:-:S11]  /*1080*/  IMAD.MOV.U32 R11, RZ, RZ, R19 ;  /* 0x000000ffff0b7224 */ /* 0x000fd600078e0013 */
[----:B------:R-:W-:Y:S05]  /*1090*/  @!P0 BRA `(.L_x_31) ;  /* 0x0000000000208947 */ /* 0x000fea0003800000 */
[----:B------:R-:W-:-:S10]  /*10a0*/  DFMA.RM R10, R14, R10, R12 ;  /* 0x0000000a0e0a722b */ /* 0x000fd4000000400c */
[----:B------:R-:W-:-:S05]  /*10b0*/  IADD3 R8, P0, PT, R10, 0x1, RZ ;  /* 0x000000010a087810 */ /* 0x000fca0007f1e0ff */
[----:B------:R-:W-:-:S06]  /*10c0*/  IMAD.X R9, RZ, RZ, R11, P0 ;  /* 0x000000ffff097224 */ /* 0x000fcc00000e060b */
[----:B------:R-:W-:-:S08]  /*10d0*/  DFMA.RP R6, -R10, R8, R6 ;  /* 0x000000080a06722b */ /* 0x000fd00000008106 */
[----:B------:R-:W-:-:S06]  /*10e0*/  DSETP.GT.AND P0, PT, R6, RZ, PT ;  /* 0x000000ff0600722a */ /* 0x000fcc0003f04000 */
[----:B------:R-:W-:Y:S02]  /*10f0*/  FSEL R8, R8, R10, P0 ;  /* 0x0000000a08087208 */ /* 0x000fe40000000000 */
[----:B------:R-:W-:Y:S01]  /*1100*/  FSEL R9, R9, R11, P0 ;  /* 0x0000000b09097208 */ /* 0x000fe20000000000 */
[----:B------:R-:W-:Y:S06]  /*1110*/  BRA `(.L_x_32) ;  /* 0x0000000000647947 */ /* 0x000fec0003800000 */
.L_x_31:
[----:B------:R-:W-:-:S14]  /*1120*/  DSETP.NE.AND P0, PT, R6, RZ, PT ;  /* 0x000000ff0600722a */ /* 0x000fdc0003f05000 */
[----:B------:R-:W-:Y:S05]  /*1130*/  @!P0 BRA `(.L_x_33) ;  /* 0x0000000000588947 */ /* 0x000fea0003800000 */
[----:B------:R-:W-:-:S13]  /*1140*/  ISETP.GE.AND P0, PT, R7, RZ, PT ;  /* 0x000000ff0700720c */ /* 0x000fda0003f06270 */
[----:B------:R-:W-:Y:S02]  /*1150*/  @!P0 IMAD.MOV.U32 R8, RZ, RZ, 0x0 ;  /* 0x00000000ff088424 */ /* 0x000fe400078e00ff */
[----:B------:R-:W-:Y:S01]  /*1160*/  @!P0 IMAD.MOV.U32 R9, RZ, RZ, -0x80000 ;  /* 0xfff80000ff098424 */ /* 0x000fe200078e00ff */
[----:B------:R-:W-:Y:S06]  /*1170*/  @!P0 BRA `(.L_x_32) ;  /* 0x00000000004c8947 */ /* 0x000fec0003800000 */
[----:B------:R-:W-:-:S13]  /*1180*/  ISETP.GT.AND P0, PT, R7, 0x7fefffff, PT ;  /* 0x7fefffff0700780c */ /* 0x000fda0003f04270 */
[----:B------:R-:W-:Y:S05]  /*1190*/  @P0 BRA `(.L_x_33) ;  /* 0x0000000000400947 */ /* 0x000fea0003800000 */
[----:B------:R-:W-:Y:S01]  /*11a0*/  DMUL R6, R6, 8.11296384146066816958e+31 ;  /* 0x4690000006067828 */ /* 0x000fe20000000000 */
[----:B------:R-:W-:Y:S02]  /*11b0*/  IMAD.MOV.U32 R8, RZ, RZ, RZ ;  /* 0x000000ffff087224 */ /* 0x000fe400078e00ff */
[----:B------:R-:W-:Y:S02]  /*11c0*/  IMAD.MOV.U32 R10, RZ, RZ, 0x0 ;  /* 0x00000000ff0a7424 */ /* 0x000fe400078e00ff */
[----:B------:R-:W-:Y:S01]  /*11d0*/  IMAD.MOV.U32 R11, RZ, RZ, 0x3fd80000 ;  /* 0x3fd80000ff0b7424 */ /* 0x000fe200078e00ff */
[----:B------:R-:W0:Y:S02]  /*11e0*/  MUFU.RSQ64H R9, R7 ;  /* 0x0000000700097308 */ /* 0x000e240000001c00 */
[----:B0-----:R-:W-:-:S08]  /*11f0*/  DMUL R12, R8, R8 ;  /* 0x00000008080c7228 */ /* 0x001fd00000000000 */
[----:B------:R-:W-:-:S08]  /*1200*/  DFMA R12, R6, -R12, 1 ;  /* 0x3ff00000060c742b */ /* 0x000fd0000000080c */
[----:B------:R-:W-:Y:S02]  /*1210*/  DFMA R10, R12, R10, 0.5 ;  /* 0x3fe000000c0a742b */ /* 0x000fe4000000000a */
[----:B------:R-:W-:-:S08]  /*1220*/  DMUL R12, R8, R12 ;  /* 0x0000000c080c7228 */ /* 0x000fd00000000000 */
[----:B------:R-:W-:-:S08]  /*1230*/  DFMA R10, R10, R12, R8 ;  /* 0x0000000c0a0a722b */ /* 0x000fd00000000008 */
[----:B------:R-:W-:Y:S02]  /*1240*/  DMUL R8, R6, R10 ;  /* 0x0000000a06087228 */ /* 0x000fe40000000000 */
[----:B------:R-:W-:-:S06]  /*1250*/  VIADD R11, R11, 0xfff00000 ;  /* 0xfff000000b0b7836 */ /* 0x000fcc0000000000 */
[----:B------:R-:W-:-:S08]  /*1260*/  DFMA R12, R8, -R8, R6 ;  /* 0x80000008080c722b */ /* 0x000fd00000000006 */
[----:B------:R-:W-:-:S10]  /*1270*/  DFMA R8, R10, R12, R8 ;  /* 0x0000000c0a08722b */ /* 0x000fd40000000008 */
[----:B------:R-:W-:Y:S01]  /*1280*/  VIADD R9, R9, 0xfcb00000 ;  /* 0xfcb0000009097836 */ /* 0x000fe20000000000 */
[----:B------:R-:W-:Y:S06]  /*1290*/  BRA `(.L_x_32) ;  /* 0x0000000000047947 */ /* 0x000fec0003800000 */
.L_x_33:
[----:B------:R-:W-:-:S11]  /*12a0*/  DADD R8, R6, R6 ;  /* 0x0000000006087229 */ /* 0x000fd60000000006 */
.L_x_32:
[----:B------:R-:W-:Y:S05]  /*12b0*/  BSYNC.RECONVERGENT B1 ;  /* 0x0000000000017941 */ /* 0x000fea0003800200 */
.L_x_30:
[----:B------:R-:W-:Y:S02]  /*12c0*/  IMAD.MOV.U32 R6, RZ, RZ, R0 ;  /* 0x000000ffff067224 */ /* 0x000fe400078e0000 */
[----:B------:R-:W-:Y:S02]  /*12d0*/  IMAD.MOV.U32 R7, RZ, RZ, 0x0 ;  /* 0x00000000ff077424 */ /* 0x000fe400078e00ff */
[----:B------:R-:W-:Y:S02]  /*12e0*/  IMAD.MOV.U32 R20, RZ, RZ, R8 ;  /* 0x000000ffff147224 */ /* 0x000fe400078e0008 */
[----:B------:R-:W-:Y:S01]  /*12f0*/  IMAD.MOV.U32 R21, RZ, RZ, R9 ;  /* 0x000000ffff157224 */ /* 0x000fe200078e0009 */
[----:B------:R-:W-:Y:S06]  /*1300*/  RET.REL.NODEC R6 `(render_gaussian_noise) ;  /* 0xffffffec063c7950 */ /* 0x000fec0003c3ffff */
.L_x_34:
        /* <DEDUP_REMOVED lines=15> */
.L_x_118:


//--------------------- .text.render_uniform_noise --------------------------
	.section	.text.render_uniform_noise,"ax",@progbits
	.align	128
        .global         render_uniform_noise
        .type           render_uniform_noise,@function
        .size           render_uniform_noise,(.L_x_129 - render_uniform_noise)
        .other          render_uniform_noise,@"STO_CUDA_ENTRY STV_DEFAULT"
render_uniform_noise:
.text.render_uniform_noise:
[----:B------:R-:W0:Y:S01]  /*0000*/  LDC R1, c[0x0][0x37c] ;  /* 0x0000df00ff017b82 */ /* 0x000e220000000800 */
[----:B------:R-:W1:Y:S01]  /*0010*/  S2R R24, SR_CTAID.X ;  /* 0x0000000000187919 */ /* 0x000e620000002500 */
[----:B------:R-:W2:Y:S01]  /*0020*/  LDCU UR5, c[0x0][0x2fc] ;  /* 0x00005f80ff0577ac */ /* 0x000ea20008000800 */
[----:B0-----:R-:W-:Y:S01]  /*0030*/  VIADD R1, R1, 0xfffffff8 ;  /* 0xfffffff801017836 */ /* 0x001fe20000000000 */
[----:B------:R-:W1:Y:S01]  /*0040*/  S2R R3, SR_TID.X ;  /* 0x0000000000037919 */ /* 0x000e620000002100 */
[----:B------:R-:W1:Y:S01]  /*0050*/  LDCU UR6, c[0x0][0x360] ;  /* 0x00006c00ff0677ac */ /* 0x000e620008000800 */
[----:B------:R-:W0:Y:S01]  /*0060*/  LDCU.64 UR8, c[0x0][0x3a8] ;  /* 0x00007500ff0877ac */ /* 0x000e220008000a00 */
[----:B------:R-:W3:Y:S02]  /*0070*/  LDCU UR4, c[0x0][0x2f8] ;  /* 0x00005f00ff0477ac */ /* 0x000ee40008000800 */
[----:B---3--:R-:W-:Y:S01]  /*0080*/  IADD3 R18, P1, PT, R1, UR4, RZ ;  /* 0x0000000401127c10 */ /* 0x008fe2000ff3e0ff */
[----:B-1----:R-:W-:-:S04]  /*0090*/  IMAD R24, R24, UR6, R3 ;  /* 0x0000000618187c24 */ /* 0x002fc8000f8e0203 */
[----:B--2---:R-:W-:Y:S01]  /*00a0*/  IMAD.X R2, RZ, RZ, UR5, P1 ;  /* 0x00000005ff027e24 */ /* 0x004fe200088e06ff */
[----:B0-----:R-:W-:-:S04]  /*00b0*/  ISETP.GT.U32.AND P0, PT, R24, UR8, PT ;  /* 0x0000000818007c0c */ /* 0x001fc8000bf04070 */
[----:B------:R-:W-:-:S13]  /*00c0*/  ISETP.GT.U32.AND.EX P0, PT, RZ, UR9, PT, P0 ;  /* 0x00000009ff007c0c */ /* 0x000fda000bf04100 */
[----:B------:R-:W-:Y:S05]  /*00d0*/  @P0 EXIT ;  /* 0x000000000000094d */ /* 0x000fea0003800000 */
[----:B------:R-:W0:Y:S01]  /*00e0*/  LDCU.64 UR4, c[0x0][0x3a0] ;  /* 0x00007400ff0477ac */ /* 0x000e220008000a00 */
[C---:B------:R-:W-:Y:S01]  /*00f0*/  IMAD.SHL.U32 R6, R24.reuse, 0x8, RZ ;  /* 0x0000000818067824 */ /* 0x040fe200078e00ff */
[----:B------:R-:W-:Y:S01]  /*0100*/  SHF.R.U32.HI R0, RZ, 0x1d, R24 ;  /* 0x0000001dff007819 */ /* 0x000fe20000011618 */
[----:B------:R-:W1:Y:S01]  /*0110*/  LDCU.64 UR6, c[0x0][0x388] ;  /* 0x00007100ff0677ac */ /* 0x000e620008000a00 */
[----:B0-----:R-:W-:-:S04]  /*0120*/  IMAD.WIDE.U32 R4, R24, UR4, RZ ;  /* 0x0000000418047c25 */ /* 0x001fc8000f8e00ff */
[----:B------:R-:W-:Y:S01]  /*0130*/  IMAD R26, R24, UR5, R5 ;  /* 0x00000005181a7c24 */ /* 0x000fe2000f8e0205 */
[----:B------:R-:W-:-:S04]  /*0140*/  IADD3 R23, P1, PT, R4, UR4, RZ ;  /* 0x0000000404177c10 */ /* 0x000fc8000ff3e0ff */
[----:B------:R-:W-:Y:S02]  /*0150*/  ISETP.GE.U32.AND P0, PT, R4, R23, PT ;  /* 0x000000170400720c */ /* 0x000fe40003f06070 */
[----:B------:R-:W-:Y:S02]  /*0160*/  IADD3.X R22, PT, PT, R26, UR5, RZ, P1, !PT ;  /* 0x000000051a167c10 */ /* 0x000fe40008ffe4ff */
[----:B-1----:R-:W-:Y:S02]  /*0170*/  IADD3 R30, P1, PT, R6, UR6, RZ ;  /* 0x00000006061e7c10 */ /* 0x002fe4000ff3e0ff */
[----:B------:R-:W-:Y:S02]  /*0180*/  ISETP.GE.U32.AND.EX P0, PT, R26, R22, PT, P0 ;  /* 0x000000161a00720c */ /* 0x000fe40003f06100 */
[----:B------:R-:W-:-:S11]  /*0190*/  IADD3.X R31, PT, PT, R0, UR7, RZ, P1, !PT ;  /* 0x00000007001f7c10 */ /* 0x000fd60008ffe4ff */
[----:B------:R-:W-:Y:S05]  /*01a0*/  @P0 EXIT ;  /* 0x000000000000094d */ /* 0x000fea0003800000 */
[----:B------:R-:W0:Y:S01]  /*01b0*/  LDCU.128 UR8, c[0x0][0x390] ;  /* 0x00007200ff0877ac */ /* 0x000e220008000c00 */
[----:B------:R-:W1:Y:S01]  /*01c0*/  LDCU.64 UR36, c[0x0][0x358] ;  /* 0x00006b00ff2477ac */ /* 0x000e620008000a00 */
[----:B0-----:R-:W-:-:S04]  /*01d0*/  IADD3 R6, P0, PT, R6, UR8, RZ ;  /* 0x0000000806067c10 */ /* 0x001fc8000ff1e0ff */
[----:B------:R-:W-:Y:S01]  /*01e0*/  IADD3.X R7, PT, PT, R0, UR9, RZ, P0, !PT ;  /* 0x0000000900077c10 */ /* 0x000fe200087fe4ff */
[----:B-1----:R-:W2:Y:S04]  /*01f0*/  LDG.E.64 R30, desc[UR36][R30.64] ;  /* 0x000000241e1e7981 */ /* 0x002ea8000c1e1b00 */
[----:B------:R-:W2:Y:S01]  /*0200*/  LDG.E.64 R16, desc[UR36][R6.64] ;  /* 0x0000002406107981 */ /* 0x000ea2000c1e1b00 */
[----:B------:R-:W-:Y:S01]  /*0210*/  ULOP3.LUT UR4, UR4, 0x1, URZ, 0xc0, !UPT ;  /* 0x0000000104047892 */ /* 0x000fe2000f8ec0ff */
[C---:B------:R-:W-:Y:S01]  /*0220*/  LEA R28, P0, R24.reuse, UR10, 0x5 ;  /* 0x0000000a181c7c11 */ /* 0x040fe2000f8028ff */
[----:B------:R-:W-:Y:S02]  /*0230*/  IMAD.MOV.U32 R25, RZ, RZ, R4 ;  /* 0x000000ffff197224 */ /* 0x000fe400078e0004 */
[----:B------:R-:W-:Y:S01]  /*0240*/  UISETP.NE.U32.AND UP0, UPT, UR4, 0x1, UPT ;  /* 0x000000010400788c */ /* 0x000fe2000bf05070 */
[----:B------:R-:W-:-:S03]  /*0250*/  LEA.HI.X R29, R24, UR11, RZ, 0x5, P0 ;  /* 0x0000000b181d7c11 */ /* 0x000fc600080f2cff */
[----:B------:R-:W-:Y:S01]  /*0260*/  UISETP.NE.U32.AND.EX UP0, UPT, URZ, URZ, UPT, UP0 ;  /* 0x000000ffff00728c */ /* 0x000fe2000bf05100 */
[----:B--2---:R-:W-:-:S08]  /*0270*/  DADD R16, -R30, R16 ;  /* 0x000000001e107229 */ /* 0x004fd00000000110 */
[----:B------:R-:W-:Y:S05]  /*0280*/  BRA.U UP0, `(.L_x_35) ;  /* 0x0000000100d47547 */ /* 0x000fea000b800000 */
[----:B------:R-:W2:Y:S04]  /*0290*/  LDG.E.64 R4, desc[UR36][R28.64] ;  /* 0x000000241c047981 */ /* 0x000ea8000c1e1b00 */
[----:B------:R-:W2:Y:S04]  /*02a0*/  LDG.E.64 R10, desc[UR36][R28.64+0x18] ;  /* 0x000018241c0a7981 */ /* 0x000ea8000c1e1b00 */
[----:B------:R-:W3:Y:S04]  /*02b0*/  LDG.E.64 R6, desc[UR36][R28.64+0x8] ;  /* 0x000008241c067981 */ /* 0x000ee8000c1e1b00 */
[----:B------:R-:W3:Y:S01]  /*02c0*/  LDG.E.64 R8, desc[UR36][R28.64+0x10] ;  /* 0x000010241c087981 */ /* 0x000ee2000c1e1b00 */
[----:B------:R-:W-:Y:S01]  /*02d0*/  BSSY.RECONVERGENT B6, `(.L_x_36) ;  /* 0x0000028000067945 */ /* 0x000fe20003800200 */
[----:B--2---:R-:W-:-:S05]  /*02e0*/  IADD3 R14, P0, PT, R4, R10, RZ ;  /* 0x0000000a040e7210 */ /* 0x004fca0007f1e0ff */
[----:B------:R-:W-:Y:S01]  /*02f0*/  IMAD.X R15, R5, 0x1, R11, P0 ;  /* 0x00000001050f7824 */ /* 0x000fe200000e060b */
[C---:B---3--:R-:W-:Y:S02]  /*0300*/  LOP3.LUT R12, R6.reuse, R8, R4, 0x96, !PT ;  /* 0x00000008060c7212 */ /* 0x048fe400078e9604 */
[----:B------:R-:W-:Y:S02]  /*0310*/  LOP3.LUT R13, R7, R9, R5, 0x96, !PT ;  /* 0x00000009070d7212 */ /* 0x000fe400078e9605 */
[----:B------:R-:W-:-:S03]  /*0320*/  SHF.L.U64.HI R3, R6, 0x11, R7 ;  /* 0x0000001106037819 */ /* 0x000fc60000010207 */
[----:B------:R0:W-:Y:S01]  /*0330*/  STG.E.64 desc[UR36][R28.64+0x8], R12 ;  /* 0x0000080c1c007986 */ /* 0x0001e2000c101b24 */
[----:B------:R-:W-:Y:S01]  /*0340*/  IMAD.SHL.U32 R0, R6, 0x20000, RZ ;  /* 0x0002000006007824 */ /* 0x000fe200078e00ff */
[----:B0-----:R-:W-:Y:S02]  /*0350*/  LOP3.LUT R13, R11, R7, RZ, 0x3c, !PT ;  /* 0x000000070b0d7212 */ /* 0x001fe400078e3cff */
[----:B------:R-:W-:Y:S02]  /*0360*/  LOP3.LUT R7, R5, R11, R7, 0x96, !PT ;  /* 0x0000000b05077212 */ /* 0x000fe400078e9607 */
[----:B------:R-:W-:Y:S02]  /*0370*/  SHF.L.W.U32.HI R11, R15, 0x17, R14 ;  /* 0x000000170f0b7819 */ /* 0x000fe40000010e0e */
[----:B------:R-:W-:Y:S02]  /*0380*/  LOP3.LUT R12, R10, R6, RZ, 0x3c, !PT ;  /* 0x000000060a0c7212 */ /* 0x000fe400078e3cff */
[----:B------:R-:W-:-:S02]  /*0390*/  LOP3.LUT R6, R4, R10, R6, 0x96, !PT ;  /* 0x0000000a04067212 */ /* 0x000fc400078e9606 */
[----:B------:R-:W-:Y:S02]  /*03a0*/  SHF.L.W.U32.HI R15, R14, 0x17, R15 ;  /* 0x000000170e0f7819 */ /* 0x000fe40000010e0f */
[----:B------:R-:W-:-:S05]  /*03b0*/  IADD3 R10, P0, PT, R4, R11, RZ ;  /* 0x0000000b040a7210 */ /* 0x000fca0007f1e0ff */
[----:B------:R-:W-:-:S06]  /*03c0*/  IMAD.X R11, R5, 0x1, R15, P0 ;  /* 0x00000001050b7824 */ /* 0x000fcc00000e060f */
[----:B------:R-:W0:Y:S01]  /*03d0*/  I2F.F64.U64 R10, R10 ;  /* 0x0000000a000a7312 */ /* 0x000e220000301800 */
[----:B------:R-:W-:Y:S02]  /*03e0*/  LOP3.LUT R4, R0, R8, R4, 0x96, !PT ;  /* 0x0000000800047212 */ /* 0x000fe400078e9604 */
[----:B------:R-:W-:Y:S02]  /*03f0*/  LOP3.LUT R5, R3, R9, R5, 0x96, !PT ;  /* 0x0000000903057212 */ /* 0x000fe400078e9605 */
[----:B------:R-:W-:Y:S02]  /*0400*/  SHF.L.W.U32.HI R9, R13, 0xd, R12 ;  /* 0x0000000d0d097819 */ /* 0x000fe40000010e0c */
[----:B------:R-:W-:Y:S01]  /*0410*/  SHF.L.W.U32.HI R8, R12, 0xd, R13 ;  /* 0x0000000d0c087819 */ /* 0x000fe20000010e0d */
[----:B------:R1:W-:Y:S01]  /*0420*/  STG.E.64 desc[UR36][R28.64+0x10], R4 ;  /* 0x000010041c007986 */ /* 0x0003e2000c101b24 */
[----:B0-----:R-:W-:-:S03]  /*0430*/  DMUL R12, R10, 5.42101086242752217e-20 ;  /* 0x3bf000000a0c7828 */ /* 0x001fc60000000000 */
[----:B------:R1:W-:Y:S04]  /*0440*/  STG.E.64 desc[UR36][R28.64], R6 ;  /* 0x000000061c007986 */ /* 0x0003e8000c101b24 */
[----:B------:R1:W-:Y:S01]  /*0450*/  STG.E.64 desc[UR36][R28.64+0x18], R8 ;  /* 0x000018081c007986 */ /* 0x0003e2000c101b24 */
[----:B------:R-:W-:Y:S01]  /*0460*/  DFMA R12, R16, R12, R30 ;  /* 0x0000000c100c722b */ /* 0x000fe2000000001e */
[----:B------:R-:W-:-:S05]  /*0470*/  ISETP.NE.AND P0, PT, R24, RZ, PT ;  /* 0x000000ff1800720c */ /* 0x000fca0003f05270 */
[----:B------:R1:W0:Y:S08]  /*0480*/  F2F.F32.F64 R19, R12 ;  /* 0x0000000c00137310 */ /* 0x0002300000301000 */
[----:B------:R-:W-:Y:S05]  /*0490*/  @P0 BRA `(.L_x_37) ;  /* 0x00000000002c0947 */ /* 0x000fea0003800000 */
[----:B0-----:R-:W0:Y:S01]  /*04a0*/  F2F.F64.F32 R10, R19 ;  /* 0x00000013000a7310 */ /* 0x001e220000201800 */
[----:B-1----:R-:W-:Y:S01]  /*04b0*/  MOV R8, 0x10 ;  /* 0x0000001000087802 */ /* 0x002fe20000000f00 */
[----:B------:R-:W1:Y:S01]  /*04c0*/  LDCU.64 UR4, c[0x4][URZ] ;  /* 0x01000000ff0477ac */ /* 0x000e620008000a00 */
[----:B------:R-:W-:Y:S02]  /*04d0*/  IMAD.MOV.U32 R6, RZ, RZ, R18 ;  /* 0x000000ffff067224 */ /* 0x000fe400078e0012 */
[----:B------:R-:W-:Y:S02]  /*04e0*/  IMAD.MOV.U32 R7, RZ, RZ, R2 ;  /* 0x000000ffff077224 */ /* 0x000fe400078e0002 */
[----:B------:R-:W2:Y:S01]  /*04f0*/  LDC.64 R8, c[0x4][R8] ;  /* 0x0100000008087b82 */ /* 0x000ea20000000a00 */
[----:B0-----:R0:W-:Y:S01]  /*0500*/  STL.64 [R1], R10 ;  /* 0x0000000a01007387 */ /* 0x0011e20000100a00 */
[----:B-1----:R-:W-:Y:S02]  /*0510*/  IMAD.U32 R4, RZ, RZ, UR4 ;  /* 0x00000004ff047e24 */ /* 0x002fe4000f8e00ff */
[----:B------:R-:W-:-:S07]  /*0520*/  IMAD.U32 R5, RZ, RZ, UR5 ;  /* 0x00000005ff057e24 */ /* 0x000fce000f8e00ff */
[----:B------:R-:W-:-:S07]  /*0530*/  LEPC R20, `(.L_x_37) ;  /* 0x000000001014794e */ /* 0x000fce0000000000 */
[----:B0-2---:R-:W-:Y:S05]  /*0540*/  CALL.ABS.NOINC R8 ;  /* 0x0000000008007343 */ /* 0x005fea0003c00000 */
.L_x_37:
[----:B------:R-:W-:Y:S05]  /*0550*/  BSYNC.RECONVERGENT B6 ;  /* 0x0000000000067941 */ /* 0x000fea0003800200 */
.L_x_36:
[----:B------:R-:W1:Y:S02]  /*0560*/  LDCU.64 UR4, c[0x0][0x380] ;  /* 0x00007000ff0477ac */ /* 0x000e640008000a00 */
[----:B-1----:R-:W-:-:S04]  /*0570*/  LEA R4, P0, R25, UR4, 0x2 ;  /* 0x0000000419047c11 */ /* 0x002fc8000f8010ff */
[----:B------:R-:W-:-:S05]  /*0580*/  LEA.HI.X R5, R25, UR5, R26, 0x2, P0 ;  /* 0x0000000519057c11 */ /* 0x000fca00080f141a */
[----:B------:R-:W0:Y:S01]  /*0590*/  LDG.E R0, desc[UR36][R4.64] ;  /* 0x0000002404007981 */ /* 0x000e22000c1e1900 */
[----:B------:R-:W-:-:S05]  /*05a0*/  IADD3 R25, P0, PT, R25, 0x1, RZ ;  /* 0x0000000119197810 */ /* 0x000fca0007f1e0ff */
[----:B------:R-:W-:Y:S02]  /*05b0*/  IMAD.X R26, RZ, RZ, R26, P0 ;  /* 0x000000ffff1a7224 */ /* 0x000fe400000e061a */
[----:B0-----:R-:W-:-:S05]  /*05c0*/  FADD R19, R19, R0 ;  /* 0x0000000013137221 */ /* 0x001fca0000000000 */
[----:B------:R0:W-:Y:S02]  /*05d0*/  STG.E desc[UR36][R4.64], R19 ;  /* 0x0000001304007986 */ /* 0x0001e4000c101924 */
.L_x_35:
[----:B0-----:R-:W0:Y:S02]  /*05e0*/  LDC.64 R4, c[0x0][0x3a0] ;  /* 0x0000e800ff047b82 */ /* 0x001e240000000a00 */
[----:B0-----:R-:W-:-:S04]  /*05f0*/  ISETP.NE.U32.AND P0, PT, R4, 0x1, PT ;  /* 0x000000010400780c */ /* 0x001fc80003f05070 */
[----:B------:R-:W-:-:S13]  /*0600*/  ISETP.NE.AND.EX P0, PT, R5, RZ, PT, P0 ;  /* 0x000000ff0500720c */ /* 0x000fda0003f05300 */
[----:B------:R-:W-:Y:S05]  /*0610*/  @!P0 EXIT ;  /* 0x000000000000894d */ /* 0x000fea0003800000 */
[----:B------:R-:W0:Y:S01]  /*0620*/  LDCU.64 UR4, c[0x0][0x380] ;  /* 0x00007000ff0477ac */ /* 0x000e220008000a00 */
[----:B------:R-:W-:-:S05]  /*0630*/  IADD3 R23, P0, PT, -R25, R23, RZ ;  /* 0x0000001719177210 */ /* 0x000fca0007f1e1ff */
[----:B------:R-:W-:Y:S01]  /*0640*/  IMAD.X R22, R22, 0x1, ~R26, P0 ;  /* 0x0000000116167824 */ /* 0x000fe200000e0e1a */
[----:B0-----:R-:W-:-:S04]  /*0650*/  LEA R0, P1, R25, UR4, 0x2 ;  /* 0x0000000419007c11 */ /* 0x001fc8000f8210ff */
[----:B------:R-:W-:Y:S02]  /*0660*/  IADD3 R0, P2, PT, R0, 0x4, RZ ;  /* 0x0000000400007810 */ /* 0x000fe40007f5e0ff */
[----:B------:R-:W-:-:S05]  /*0670*/  LEA.HI.X R25, R25, UR5, R26, 0x2, P1 ;  /* 0x0000000519197c11 */ /* 0x000fca00088f141a */
[----:B------:R-:W-:-:S07]  /*0680*/  IMAD.X R26, RZ, RZ, R25, P2 ;  /* 0x000000ffff1a7224 */ /* 0x000fce00010e0619 */
.L_x_42:
[----:B0-----:R-:W2:Y:S04]  /*0690*/  LDG.E.64 R4, desc[UR36][R28.64] ;  /* 0x000000241c047981 */ /* 0x001ea8000c1e1b00 */
[----:B------:R-:W2:Y:S04]  /*06a0*/  LDG.E.64 R10, desc[UR36][R28.64+0x18] ;  /* 0x000018241c0a7981 */ /* 0x000ea8000c1e1b00 */
[----:B------:R-:W3:Y:S04]  /*06b0*/  LDG.E.64 R6, desc[UR36][R28.64+0x8] ;  /* 0x000008241c067981 */ /* 0x000ee8000c1e1b00 */
[----:B------:R-:W3:Y:S01]  /*06c0*/  LDG.E.64 R8, desc[UR36][R28.64+0x10] ;  /* 0x000010241c087981 */ /* 0x000ee2000c1e1b00 */
[----:B------:R-:W-:Y:S01]  /*06d0*/  ISETP.NE.AND P1, PT, R24, RZ, PT ;  /* 0x000000ff1800720c */ /* 0x000fe20003f25270 */
[----:B------:R-:W-:Y:S01]  /*06e0*/  BSSY.RECONVERGENT B6, `(.L_x_38) ;  /* 0x000002e000067945 */ /* 0x000fe20003800200 */
[----:B------:R-:W-:-:S02]  /*06f0*/  IMAD.MOV.U32 R27, RZ, RZ, R26 ;  /* 0x000000ffff1b7224 */ /* 0x000fc400078e001a */
[----:B------:R-:W-:Y:S01]  /*0700*/  IMAD.MOV.U32 R26, RZ, RZ, R0 ;  /* 0x000000ffff1a7224 */ /* 0x000fe200078e0000 */
[----:B--2---:R-:W-:-:S05]  /*0710*/  IADD3 R15, P0, PT, R4, R10, RZ ;  /* 0x0000000a040f7210 */ /* 0x004fca0007f1e0ff */
[----:B------:R-:W-:Y:S01]  /*0720*/  IMAD.X R20, R5, 0x1, R11, P0 ;  /* 0x0000000105147824 */ /* 0x000fe200000e060b */
[----:B---3--:R-:W-:Y:S02]  /*0730*/  LOP3.LUT R12, R6, R8, R4, 0x96, !PT ;  /* 0x00000008060c7212 */ /* 0x008fe400078e9604 */
[----:B------:R-:W-:Y:S02]  /*0740*/  LOP3.LUT R13, R7, R9, R5, 0x96, !PT ;  /* 0x00000009070d7212 */ /* 0x000fe400078e9605 */
[----:B------:R-:W-:-:S03]  /*0750*/  LOP3.LUT R14, R11, R7, RZ, 0x3c, !PT ;  /* 0x000000070b0e7212 */ /* 0x000fc600078e3cff */
[----:B------:R0:W-:Y:S01]  /*0760*/  STG.E.64 desc[UR36][R28.64+0x8], R12 ;  /* 0x0000080c1c007986 */ /* 0x0001e2000c101b24 */
[C---:B------:R-:W-:Y:S01]  /*0770*/  IMAD.SHL.U32 R3, R6.reuse, 0x20000, RZ ;  /* 0x0002000006037824 */ /* 0x040fe200078e00ff */
[--C-:B0-----:R-:W-:Y:S02]  /*0780*/  SHF.L.U64.HI R12, R6, 0x11, R7.reuse ;  /* 0x00000011060c7819 */ /* 0x101fe40000010207 */
        /* <DEDUP_REMOVED lines=17> */
[----:B------:R-:W-:-:S05]  /*08a0*/  IADD3 R23, P0, PT, R23, -0x2, RZ ;  /* 0xfffffffe17177810 */ /* 0x000fca0007f1e0ff */
[----:B------:R1:W0:Y:S01]  /*08b0*/  F2F.F32.F64 R19, R12 ;  /* 0x0000000c00137310 */ /* 0x0002220000301000 */
[----:B------:R-:W-:Y:S02]  /*08c0*/  IADD3.X R22, PT, PT, R22, -0x1, RZ, P0, !PT ;  /* 0xffffffff16167810 */ /* 0x000fe400007fe4ff */
[----:B------:R-:W-:-:S04]  /*08d0*/  ISETP.NE.U32.AND P0, PT, R23, RZ, PT ;  /* 0x000000ff1700720c */ /* 0x000fc80003f05070 */
[----:B------:R-:W-:-:S04]  /*08e0*/  ISETP.NE.AND.EX P0, PT, R22, RZ, PT, P0 ;  /* 0x000000ff1600720c */ /* 0x000fc80003f05300 */
[----:B------:R-:W-:Y:S01]  /*08f0*/  P2R R25, PR, RZ, 0x1 ;  /* 0x00000001ff197803 */ /* 0x000fe20000000000 */
[----:B-1----:R-:W-:Y:S08]  /*0900*/  @P1 BRA `(.L_x_39) ;  /* 0x00000000002c1947 */ /* 0x002ff00003800000 */
[----:B0-----:R-:W0:Y:S01]  /*0910*/  F2F.F64.F32 R10, R19 ;  /* 0x00000013000a7310 */ /* 0x001e220000201800 */
[----:B------:R-:W-:Y:S01]  /*0920*/  MOV R8, 0x10 ;  /* 0x0000001000087802 */ /* 0x000fe20000000f00 */
        /* <DEDUP_REMOVED lines=9> */
.L_x_39:
[----:B------:R-:W-:Y:S05]  /*09c0*/  BSYNC.RECONVERGENT B6 ;  /* 0x0000000000067941 */ /* 0x000fea0003800200 */
.L_x_38:
[----:B------:R-:W0:Y:S02]  /*09d0*/  LDG.E R0, desc[UR36][R26.64+-0x4] ;  /* 0xfffffc241a007981 */ /* 0x000e24000c1e1900 */
[----:B0-----:R-:W-:-:S05]  /*09e0*/  FADD R19, R19, R0 ;  /* 0x0000000013137221 */ /* 0x001fca0000000000 */
[----:B------:R-:W-:Y:S04]  /*09f0*/  STG.E desc[UR36][R26.64+-0x4], R19 ;  /* 0xfffffc131a007986 */ /* 0x000fe8000c101924 */
[----:B------:R-:W2:Y:S04]  /*0a00*/  LDG.E.64 R10, desc[UR36][R28.64] ;  /* 0x000000241c0a7981 */ /* 0x000ea8000c1e1b00 */
[----:B------:R-:W2:Y:S04]  /*0a10*/  LDG.E.64 R14, desc[UR36][R28.64+0x18] ;  /* 0x000018241c0e7981 */ /* 0x000ea8000c1e1b00 */
[----:B------:R-:W3:Y:S04]  /*0a20*/  LDG.E.64 R6, desc[UR36][R28.64+0x8] ;  /* 0x000008241c067981 */ /* 0x000ee8000c1e1b00 */
[----:B------:R-:W3:Y:S01]  /*0a30*/  LDG.E.64 R4, desc[UR36][R28.64+0x10] ;  /* 0x000010241c047981 */ /* 0x000ee2000c1e1b00 */
[----:B------:R-:W-:Y:S01]  /*0a40*/  BSSY.RECONVERGENT B6, `(.L_x_40) ;  /* 0x0000028000067945 */ /* 0x000fe20003800200 */
[----:B--2---:R-:W-:-:S05]  /*0a50*/  IADD3 R3, P0, PT, R10, R14, RZ ;  /* 0x0000000e0a037210 */ /* 0x004fca0007f1e0ff */
[----:B------:R-:W-:Y:S01]  /*0a60*/  IMAD.X R0, R11, 0x1, R15, P0 ;  /* 0x000000010b007824 */ /* 0x000fe200000e060f */
[----:B---3--:R-:W-:-:S04]  /*0a70*/  LOP3.LUT R12, R6, R4, R10, 0x96, !PT ;  /* 0x00000004060c7212 */ /* 0x008fc800078e960a */
[----:B------:R-:W-:Y:S02]  /*0a80*/  SHF.L.W.U32.HI R9, R0, 0x17, R3 ;  /* 0x0000001700097819 */ /* 0x000fe40000010e03 */
[----:B------:R-:W-:Y:S01]  /*0a90*/  SHF.L.W.U32.HI R3, R3, 0x17, R0 ;  /* 0x0000001703037819 */ /* 0x000fe20000010e00 */
[----:B------:R-:W-:Y:S01]  /*0aa0*/  IMAD.SHL.U32 R0, R6, 0x20000, RZ ;  /* 0x0002000006007824 */ /* 0x000fe200078e00ff */
[----:B------:R-:W-:Y:S02]  /*0ab0*/  IADD3 R8, P0, PT, R10, R9, RZ ;  /* 0x000000090a087210 */ /* 0x000fe40007f1e0ff */
[----:B------:R-:W-:Y:S02]  /*0ac0*/  LOP3.LUT R13, R7, R5, R11, 0x96, !PT ;  /* 0x00000005070d7212 */ /* 0x000fe400078e960b */
[----:B------:R-:W-:Y:S01]  /*0ad0*/  LOP3.LUT R4, R0, R4, R10, 0x96, !PT ;  /* 0x0000000400047212 */ /* 0x000fe200078e960a */
[----:B------:R-:W-:Y:S01]  /*0ae0*/  IMAD.X R9, R11, 0x1, R3, P0 ;  /* 0x000000010b097824 */ /* 0x000fe200000e0603 */
[----:B------:R-:W-:Y:S01]  /*0af0*/  LOP3.LUT R3, R14, R6, RZ, 0x3c, !PT ;  /* 0x000000060e037212 */ /* 0x000fe200078e3cff */
[----:B------:R0:W-:Y:S01]  /*0b00*/  STG.E.64 desc[UR36][R28.64+0x8], R12 ;  /* 0x0000080c1c007986 */ /* 0x0001e2000c101b24 */
[----:B------:R-:W-:-:S03]  /*0b10*/  ISETP.NE.AND P0, PT, R24, RZ, PT ;  /* 0x000000ff1800720c */ /* 0x000fc60003f05270 */
[----:B------:R-:W1:Y:S01]  /*0b20*/  I2F.F64.U64 R8, R8 ;  /* 0x0000000800087312 */ /* 0x000e620000301800 */
[----:B0-----:R-:W-:Y:S02]  /*0b30*/  SHF.L.U64.HI R12, R6, 0x11, R7 ;  /* 0x00000011060c7819 */ /* 0x001fe40000010207 */
[----:B------:R-:W-:Y:S02]  /*0b40*/  LOP3.LUT R6, R10, R14, R6, 0x96, !PT ;  /* 0x0000000e0a067212 */ /* 0x000fe400078e9606 */
[----:B------:R-:W-:Y:S01]  /*0b50*/  LOP3.LUT R5, R12, R5, R11, 0x96, !PT ;  /* 0x000000050c057212 */ /* 0x000fe200078e960b */
[----:B-1----:R-:W-:-:S04]  /*0b60*/  DMUL R8, R8, 5.42101086242752217e-20 ;  /* 0x3bf0000008087828 */ /* 0x002fc80000000000 */
[----:B------:R0:W-:Y:S04]  /*0b70*/  STG.E.64 desc[UR36][R28.64+0x10], R4 ;  /* 0x000010041c007986 */ /* 0x0001e8000c101b24 */
[----:B------:R-:W-:-:S06]  /*0b80*/  DFMA R8, R16, R8, R30 ;  /* 0x000000081008722b */ /* 0x000fcc000000001e */
[----:B------:R1:W2:Y:S02]  /*0b90*/  F2F.F32.F64 R19, R8 ;  /* 0x0000000800137310 */ /* 0x0002a40000301000 */
[----:B-1----:R-:W-:Y:S02]  /*0ba0*/  LOP3.LUT R8, R15, R7, RZ, 0x3c, !PT ;  /* 0x000000070f087212 */ /* 0x002fe400078e3cff */
[----:B------:R-:W-:Y:S02]  /*0bb0*/  LOP3.LUT R7, R11, R15, R7, 0x96, !PT ;  /* 0x0000000f0b077212 */ /* 0x000fe400078e9607 */
[----:B------:R-:W-:Y:S02]  /*0bc0*/  SHF.L.W.U32.HI R9, R8, 0xd, R3 ;  /* 0x0000000d08097819 */ /* 0x000fe40000010e03 */
[----:B------:R-:W-:Y:S01]  /*0bd0*/  SHF.L.W.U32.HI R8, R3, 0xd, R8 ;  /* 0x0000000d03087819 */ /* 0x000fe20000010e08 */
[----:B------:R0:W-:Y:S04]  /*0be0*/  STG.E.64 desc[UR36][R28.64], R6 ;  /* 0x000000061c007986 */ /* 0x0001e8000c101b24 */
[----:B------:R0:W-:Y:S01]  /*0bf0*/  STG.E.64 desc[UR36][R28.64+0x18], R8 ;  /* 0x000018081c007986 */ /* 0x0001e2000c101b24 */
[----:B--2---:R-:W-:Y:S05]  /*0c00*/  @P0 BRA `(.L_x_41) ;  /* 0x00000000002c0947 */ /* 0x004fea0003800000 */
[----:B------:R-:W1:Y:S01]  /*0c10*/  F2F.F64.F32 R10, R19 ;  /* 0x00000013000a7310 */ /* 0x000e620000201800 */
[----:B0-----:R-:W-:Y:S01]  /*0c20*/  MOV R8, 0x10 ;  /* 0x0000001000087802 */ /* 0x001fe20000000f00 */
[----:B------:R-:W0:Y:S01]  /*0c30*/  LDCU.64 UR4, c[0x4][URZ] ;  /* 0x01000000ff0477ac */ /* 0x000e220008000a00 */
[----:B------:R-:W-:Y:S02]  /*0c40*/  IMAD.MOV.U32 R6, RZ, RZ, R18 ;  /* 0x000000ffff067224 */ /* 0x000fe400078e0012 */
[----:B------:R-:W-:Y:S02]  /*0c50*/  IMAD.MOV.U32 R7, RZ, RZ, R2 ;  /* 0x000000ffff077224 */ /* 0x000fe400078e0002 */
[----:B------:R-:W2:Y:S01]  /*0c60*/  LDC.64 R8, c[0x4][R8] ;  /* 0x0100000008087b82 */ /* 0x000ea20000000a00 */
[----:B-1----:R1:W-:Y:S01]  /*0c70*/  STL.64 [R1], R10 ;  /* 0x0000000a01007387 */ /* 0x0023e20000100a00 */
[----:B0-----:R-:W-:Y:S02]  /*0c80*/  IMAD.U32 R4, RZ, RZ, UR4 ;  /* 0x00000004ff047e24 */ /* 0x001fe4000f8e00ff */
[----:B------:R-:W-:-:S07]  /*0c90*/  IMAD.U32 R5, RZ, RZ, UR5 ;  /* 0x00000005ff057e24 */ /* 0x000fce000f8e00ff */
[----:B------:R-:W-:-:S07]  /*0ca0*/  LEPC R20, `(.L_x_41) ;  /* 0x000000001014794e */ /* 0x000fce0000000000 */
[----:B-12---:R-:W-:Y:S05]  /*0cb0*/  CALL.ABS.NOINC R8 ;  /* 0x0000000008007343 */ /* 0x006fea0003c00000 */
.L_x_41:
[----:B------:R-:W-:Y:S05]  /*0cc0*/  BSYNC.RECONVERGENT B6 ;  /* 0x0000000000067941 */ /* 0x000fea0003800200 */
.L_x_40:
[----:B------:R-:W2:Y:S01]  /*0cd0*/  LDG.E R0, desc[UR36][R26.64] ;  /* 0x000000241a007981 */ /* 0x000ea2000c1e1900 */
[----:B------:R-:W-:Y:S01]  /*0ce0*/  ISETP.NE.AND P6, PT, R25, RZ, PT ;  /* 0x000000ff1900720c */ /* 0x000fe20003fc5270 */
[----:B--2---:R-:W-:Y:S01]  /*0cf0*/  FADD R19, R19, R0 ;  /* 0x0000000013137221 */ /* 0x004fe20000000000 */
[----:B------:R-:W-:-:S04]  /*0d00*/  IADD3 R0, P0, PT, R26, 0x8, RZ ;  /* 0x000000081a007810 */ /* 0x000fc80007f1e0ff */
[----:B------:R1:W-:Y:S02]  /*0d10*/  STG.E desc[UR36][R26.64], R19 ;  /* 0x000000131a007986 */ /* 0x0003e4000c101924 */
[----:B-1----:R-:W-:-:S05]  /*0d20*/  IMAD.X R26, RZ, RZ, R27, P0 ;  /* 0x000000ffff1a7224 */ /* 0x002fca00000e061b */
[----:B------:R-:W-:Y:S05]  /*0d30*/  @P6 BRA `(.L_x_42) ;  /* 0xfffffff800546947 */ /* 0x000fea000383ffff */
[----:B------:R-:W-:Y:S05]  /*0d40*/  EXIT ;  /* 0x000000000000794d */ /* 0x000fea0003800000 */
.L_x_43:
        /* <DEDUP_REMOVED lines=11> */
.L_x_129:


//--------------------- .text.render_poly_bkg     --------------------------
	.section	.text.render_poly_bkg,"ax",@progbits
	.align	128
        .global         render_poly_bkg
        .type           render_poly_bkg,@function
        .size           render_poly_bkg,(.L_x_120 - render_poly_bkg)
        .other          render_poly_bkg,@"STO_CUDA_ENTRY STV_DEFAULT"
render_poly_bkg:
.text.render_poly_bkg:
[----:B------:R-:W-:Y:S01]  /*0000*/  LDC R1, c[0x0][0x37c] ;  /* 0x0000df00ff017b82 */ /* 0x000fe20000000800 */
[----:B------:R-:W0:Y:S01]  /*0010*/  S2R R6, SR_CTAID.X ;  /* 0x0000000000067919 */ /* 0x000e220000002500 */
[----:B------:R-:W1:Y:S01]  /*0020*/  LDCU.128 UR8, c[0x0][0x3a0] ;  /* 0x00007400ff0877ac */ /* 0x000e620008000c00 */
[----:B------:R-:W0:Y:S01]  /*0030*/  S2R R7, SR_TID.X ;  /* 0x0000000000077919 */ /* 0x000e220000002100 */
[----:B------:R-:W0:Y:S01]  /*0040*/  LDCU UR5, c[0x0][0x360] ;  /* 0x00006c00ff0577ac */ /* 0x000e220008000800 */
[----:B-1----:R-:W-:Y:S02]  /*0050*/  UIMAD UR4, UR11, UR8, URZ ;  /* 0x000000080b0472a4 */ /* 0x002fe4000f8e02ff */
[----:B------:R-:W-:Y:S02]  /*0060*/  UIMAD.WIDE.U32 UR6, UR10, UR8, URZ ;  /* 0x000000080a0672a5 */ /* 0x000fe4000f8e00ff */
[----:B------:R-:W-:-:S04]  /*0070*/  UIMAD UR4, UR10, UR9, UR4 ;  /* 0x000000090a0472a4 */ /* 0x000fc8000f8e0204 */
[----:B------:R-:W-:-:S06]  /*0080*/  UIADD3 UR4, UPT, UPT, UR7, UR4, URZ ;  /* 0x0000000407047290 */ /* 0x000fcc000fffe0ff */
[----:B------:R-:W-:Y:S02]  /*0090*/  IMAD.U32 R0, RZ, RZ, UR4 ;  /* 0x00000004ff007e24 */ /* 0x000fe4000f8e00ff */
[----:B0-----:R-:W-:-:S05]  /*00a0*/  IMAD R6, R6, UR5, R7 ;  /* 0x0000000506067c24 */ /* 0x001fca000f8e0207 */
[----:B------:R-:W-:-:S04]  /*00b0*/  ISETP.LT.U32.AND P0, PT, R6, UR6, PT ;  /* 0x0000000606007c0c */ /* 0x000fc8000bf01070 */
[----:B------:R-:W-:-:S13]  /*00c0*/  ISETP.GT.U32.AND.EX P0, PT, R0, RZ, PT, P0 ;  /* 0x000000ff0000720c */ /* 0x000fda0003f04100 */
[----:B------:R-:W-:Y:S05]  /*00d0*/  @!P0 EXIT ;  /* 0x000000000000894d */ /* 0x000fea0003800000 */
[----:B------:R-:W-:-:S09]  /*00e0*/  UISETP.NE.U32.AND UP0, UPT, UR9, URZ, UPT ;  /* 0x000000ff0900728c */ /* 0x000fd2000bf05070 */
[----:B------:R-:W-:Y:S05]  /*00f0*/  BRA.U UP0, `(.L_x_44) ;  /* 0x0000000100507547 */ /* 0x000fea000b800000 */
[----:B------:R-:W0:Y:S01]  /*0100*/  I2F.U32.RP R0, UR8 ;  /* 0x0000000800007d06 */ /* 0x000e220008209000 */
[----:B------:R-:W-:-:S07]  /*0110*/  ISETP.NE.U32.AND P2, PT, RZ, UR8, PT ;  /* 0x00000008ff007c0c */ /* 0x000fce000bf45070 */
[----:B0-----:R-:W0:Y:S02]  /*0120*/  MUFU.RCP R0, R0 ;  /* 0x0000000000007308 */ /* 0x001e240000001000 */
[----:B0-----:R-:W-:-:S06]  /*0130*/  VIADD R2, R0, 0xffffffe ;  /* 0x0ffffffe00027836 */ /* 0x001fcc0000000000 */
[----:B------:R0:W1:Y:S02]  /*0140*/  F2I.FTZ.U32.TRUNC.NTZ R3, R2 ;  /* 0x0000000200037305 */ /* 0x000064000021f000 */
[----:B0-----:R-:W-:Y:S01]  /*0150*/  IMAD.MOV.U32 R2, RZ, RZ, RZ ;  /* 0x000000ffff027224 */ /* 0x001fe200078e00ff */
[----:B-1----:R-:W-:-:S05]  /*0160*/  IADD3 R5, PT, PT, RZ, -R3, RZ ;  /* 0x80000003ff057210 */ /* 0x002fca0007ffe0ff */
[----:B------:R-:W-:-:S04]  /*0170*/  IMAD R5, R5, UR8, RZ ;  /* 0x0000000805057c24 */ /* 0x000fc8000f8e02ff */
[----:B------:R-:W-:-:S04]  /*0180*/  IMAD.HI.U32 R3, R3, R5, R2 ;  /* 0x0000000503037227 */ /* 0x000fc800078e0002 */
[----:B------:R-:W-:Y:S02]  /*0190*/  HFMA2 R5, -RZ, RZ, 0, 0 ;  /* 0x00000000ff057431 */ /* 0x000fe400000001ff */
[----:B------:R-:W-:-:S04]  /*01a0*/  IMAD.HI.U32 R4, R3, R6, RZ ;  /* 0x0000000603047227 */ /* 0x000fc800078e00ff */
[----:B------:R-:W-:-:S04]  /*01b0*/  IMAD.MOV R3, RZ, RZ, -R4 ;  /* 0x000000ffff037224 */ /* 0x000fc800078e0a04 */
[----:B------:R-:W-:-:S05]  /*01c0*/  IMAD R3, R3, UR8, R6 ;  /* 0x0000000803037c24 */ /* 0x000fca000f8e0206 */
[----:B------:R-:W-:-:S13]  /*01d0*/  ISETP.GE.U32.AND P0, PT, R3, UR8, PT ;  /* 0x0000000803007c0c */ /* 0x000fda000bf06070 */
[----:B------:R-:W-:Y:S01]  /*01e0*/  @P0 IADD3 R3, PT, PT, R3, -UR8, RZ ;  /* 0x8000000803030c10 */ /* 0x000fe2000fffe0ff */
[----:B------:R-:W-:-:S03]  /*01f0*/  @P0 VIADD R4, R4, 0x1 ;  /* 0x0000000104040836 */ /* 0x000fc60000000000 */
[----:B------:R-:W-:-:S13]  /*0200*/  ISETP.GE.U32.AND P1, PT, R3, UR8, PT ;  /* 0x0000000803007c0c */ /* 0x000fda000bf26070 */
[----:B------:R-:W-:Y:S01]  /*0210*/  @P1 VIADD R4, R4, 0x1 ;  /* 0x0000000104041836 */ /* 0x000fe20000000000 */
[----:B------:R-:W-:Y:S01]  /*0220*/  @!P2 LOP3.LUT R4, RZ, UR8, RZ, 0x33, !PT ;  /* 0x00000008ff04ac12 */ /* 0x000fe2000f8e33ff */
[----:B------:R-:W-:Y:S06]  /*0230*/  BRA `(.L_x_45) ;  /* 0x0000000000087947 */ /* 0x000fec0003800000 */
.L_x_44:
[----:B------:R-:W-:-:S07]  /*0240*/  MOV R0, 0x260 ;  /* 0x0000026000007802 */ /* 0x000fce0000000f00 */
[----:B------:R-:W-:Y:S05]  /*0250*/  CALL.REL.NOINC `($__internal_3_$__cuda_sm20_div_u64) ;  /* 0x0000001000587944 */ /* 0x000fea0003c00000 */
.L_x_45:
[----:B------:R-:W0:Y:S01]  /*0260*/  LDCU.64 UR4, c[0x0][0x3a0] ;  /* 0x00007400ff0477ac */ /* 0x000e220008000a00 */
[----:B------:R-:W-:Y:S01]  /*0270*/  IADD3 R11, P0, PT, RZ, -R4, RZ ;  /* 0x80000004ff0b7210 */ /* 0x000fe20007f1e0ff */
[----:B------:R-:W-:Y:S01]  /*0280*/  IMAD.MOV.U32 R7, RZ, RZ, RZ ;  /* 0x000000ffff077224 */ /* 0x000fe200078e00ff */
[----:B------:R-:W-:Y:S01]  /*0290*/  BSSY.RECONVERGENT B0, `(.L_x_46) ;  /* 0x0000014000007945 */ /* 0x000fe20003800200 */
[----:B------:R-:W1:Y:S02]  /*02a0*/  LDCU.64 UR6, c[0x0][0x3a0] ;  /* 0x00007400ff0677ac */ /* 0x000e640008000a00 */
[----:B------:R-:W-:Y:S01]  /*02b0*/  IMAD.X R0, RZ, RZ, ~R5, P0 ;  /* 0x000000ffff007224 */ /* 0x000fe200000e0e05 */
[----:B0-----:R-:W0:Y:S03]  /*02c0*/  I2F.U64 R3, UR4 ;  /* 0x0000000400037d12 */ /* 0x001e260008301000 */
[----:B-1----:R-:W-:-:S02]  /*02d0*/  IMAD R0, R0, UR6, RZ ;  /* 0x0000000600007c24 */ /* 0x002fc4000f8e02ff */
[----:B------:R-:W-:-:S04]  /*02e0*/  IMAD.WIDE.U32 R8, R11, UR6, R6 ;  /* 0x000000060b087c25 */ /* 0x000fc8000f8e0006 */
[----:B------:R-:W-:-:S05]  /*02f0*/  IMAD R11, R11, UR7, R0 ;  /* 0x000000070b0b7c24 */ /* 0x000fca000f8e0200 */
[----:B------:R-:W-:Y:S01]  /*0300*/  IADD3 R9, PT, PT, R9, R11, RZ ;  /* 0x0000000b09097210 */ /* 0x000fe20007ffe0ff */
[----:B0-----:R-:W0:Y:S08]  /*0310*/  MUFU.RCP R2, R3 ;  /* 0x0000000300027308 */ /* 0x001e300000001000 */
[----:B------:R-:W1:Y:S01]  /*0320*/  I2F.U64 R0, R8 ;  /* 0x0000000800007312 */ /* 0x000e620000301000 */
[----:B0-----:R-:W-:-:S04]  /*0330*/  FFMA R11, -R3, R2, 1 ;  /* 0x3f800000030b7423 */ /* 0x001fc80000000102 */
[----:B------:R-:W-:-:S03]  /*0340*/  FFMA R11, R2, R11, R2 ;  /* 0x0000000b020b7223 */ /* 0x000fc60000000002 */
[----:B-1----:R-:W0:Y:S01]  /*0350*/  FCHK P0, R0, R3 ;  /* 0x0000000300007302 */ /* 0x002e220000000000 */
[----:B------:R-:W-:-:S04]  /*0360*/  FFMA R2, R0, R11, RZ ;  /* 0x0000000b00027223 */ /* 0x000fc800000000ff */
[----:B------:R-:W-:-:S04]  /*0370*/  FFMA R10, -R3, R2, R0 ;  /* 0x00000002030a7223 */ /* 0x000fc80000000100 */
[----:B------:R-:W-:Y:S01]  /*0380*/  FFMA R2, R11, R10, R2 ;  /* 0x0000000a0b027223 */ /* 0x000fe20000000002 */
[----:B0-----:R-:W-:Y:S06]  /*0390*/  @!P0 BRA `(.L_x_47) ;  /* 0x00000000000c8947 */ /* 0x001fec0003800000 */
[----:B------:R-:W-:-:S07]  /*03a0*/  MOV R2, 0x3c0 ;  /* 0x000003c000027802 */ /* 0x000fce0000000f00 */
[----:B------:R-:W-:Y:S05]  /*03b0*/  CALL.REL.NOINC `($__internal_4_$__cuda_sm3x_div_rn_noftz_f32_slowpath) ;  /* 0x0000001400107944 */ /* 0x000fea0003c00000 */
[----:B------:R-:W-:-:S07]  /*03c0*/  IMAD.MOV.U32 R2, RZ, RZ, R0 ;  /* 0x000000ffff027224 */ /* 0x000fce00078e0000 */
.L_x_47:
[----:B------:R-:W-:Y:S05]  /*03d0*/  BSYNC.RECONVERGENT B0 ;  /* 0x0000000000007941 */ /* 0x000fea0003800200 */
.L_x_46:
[----:B------:R-:W0:Y:S01]  /*03e0*/  LDCU.64 UR8, c[0x0][0x3b0] ;  /* 0x00007600ff0877ac */ /* 0x000e220008000a00 */
[----:B------:R-:W-:Y:S01]  /*03f0*/  IMAD.MOV.U32 R3, RZ, RZ, 0x40000000 ;  /* 0x40000000ff037424 */ /* 0x000fe200078e00ff */
[----:B------:R-:W-:Y:S01]  /*0400*/  MOV R0, RZ ;  /* 0x000000ff00007202 */ /* 0x000fe20000000f00 */
[----:B------:R-:W1:Y:S02]  /*0410*/  LDCU.64 UR12, c[0x0][0x358] ;  /* 0x00006b00ff0c77ac */ /* 0x000e640008000a00 */
[----:B------:R-:W-:Y:S01]  /*0420*/  FFMA R8, R2, R3, -1 ;  /* 0xbf80000002087423 */ /* 0x000fe20000000003 */
[----:B0-----:R-:W-:-:S04]  /*0430*/  UISETP.NE.U32.AND UP0, UPT, UR8, URZ, UPT ;  /* 0x000000ff0800728c */ /* 0x001fc8000bf05070 */
[----:B------:R-:W-:-:S09]  /*0440*/  UISETP.NE.AND.EX UP0, UPT, UR9, URZ, UPT, UP0 ;  /* 0x000000ff0900728c */ /* 0x000fd2000bf05300 */
[----:B-1----:R-:W-:Y:S05]  /*0450*/  BRA.U !UP0, `(.L_x_48) ;  /* 0x0000000d08ac7547 */ /* 0x002fea000b800000 */
[C---:B------:R-:W-:Y:S01]  /*0460*/  FMUL R3, |R8|.reuse, 16777216 ;  /* 0x4b80000008037820 */ /* 0x040fe20000400200 */
[----:B------:R-:W-:Y:S01]  /*0470*/  FSETP.GEU.AND P0, PT, |R8|, 1.175494350822287508e-38, PT ;  /* 0x008000000800780b */ /* 0x000fe20003f0e200 */
[----:B------:R-:W-:Y:S01]  /*0480*/  HFMA2 R15, -RZ, RZ, 0.771484375, 0.21533203125 ;  /* 0x3a2c32e4ff0f7431 */ /* 0x000fe200000001ff */
[----:B------:R-:W-:Y:S02]  /*0490*/  UISETP.NE.U32.AND UP0, UPT, UR8, 0x1, UPT ;  /* 0x000000010800788c */ /* 0x000fe4000bf05070 */
[----:B------:R-:W-:Y:S01]  /*04a0*/  FSEL R3, R3, |R8|, !P0 ;  /* 0x4000000803037208 */ /* 0x000fe20004000000 */
[----:B------:R-:W-:Y:S01]  /*04b0*/  UMOV UR6, URZ ;  /* 0x000000ff00067c82 */ /* 0x000fe20008000000 */
[----:B------:R-:W-:Y:S01]  /*04c0*/  UISETP.NE.AND.EX UP0, UPT, UR9, URZ, UPT, UP0 ;  /* 0x000000ff0900728c */ /* 0x000fe2000bf05300 */
[----:B------:R-:W-:Y:S02]  /*04d0*/  UMOV UR7, URZ ;  /* 0x000000ff00077c82 */ /* 0x000fe40008000000 */
[----:B------:R-:W-:-:S05]  /*04e0*/  VIADD R0, R3, 0xc0cafb0d ;  /* 0xc0cafb0d03007836 */ /* 0x000fca0000000000 */
[----:B------:R-:W-:Y:S02]  /*04f0*/  LOP3.LUT R2, R0, 0xff800000, RZ, 0xc0, !PT ;  /* 0xff80000000027812 */ /* 0x000fe400078ec0ff */
[----:B------:R-:W-:Y:S02]  /*0500*/  FSEL R0, RZ, -24, P0 ;  /* 0xc1c00000ff007808 */ /* 0x000fe40000000000 */
[----:B------:R-:W-:Y:S01]  /*0510*/  FSETP.NEU.AND P0, PT, |R8|, +INF , PT ;  /* 0x7f8000000800780b */ /* 0x000fe20003f0d200 */
[----:B------:R-:W-:-:S03]  /*0520*/  IMAD.IADD R3, R3, 0x1, -R2 ;  /* 0x0000000103037824 */ /* 0x000fc600078e0a02 */
[----:B------:R-:W-:Y:S01]  /*0530*/  FSETP.EQ.OR P0, PT, R8, RZ, !P0 ;  /* 0x000000ff0800720b */ /* 0x000fe20004702400 */
[C---:B------:R-:W-:Y:S01]  /*0540*/  FADD R10, R3.reuse, 1 ;  /* 0x3f800000030a7421 */ /* 0x040fe20000000000 */
[----:B------:R-:W-:Y:S01]  /*0550*/  FADD R9, R3, -1 ;  /* 0xbf80000003097421 */ /* 0x000fe20000000000 */
[----:B------:R-:W-:-:S03]  /*0560*/  I2FP.F32.S32 R3, R2 ;  /* 0x0000000200037245 */ /* 0x000fc60000201400 */
[----:B------:R-:W-:Y:S01]  /*0570*/  FADD R11, R9, R9 ;  /* 0x00000009090b7221 */ /* 0x000fe20000000000 */
[----:B------:R-:W0:Y:S01]  /*0580*/  MUFU.RCP R10, R10 ;  /* 0x0000000a000a7308 */ /* 0x000e220000001000 */
[----:B------:R-:W-:Y:S02]  /*0590*/  FFMA R0, R3, 1.1920928955078125e-07, R0 ;  /* 0x3400000003007823 */ /* 0x000fe40000000000 */
[----:B0-----:R-:W-:-:S04]  /*05a0*/  FMUL R11, R10, R11 ;  /* 0x0000000b0a0b7220 */ /* 0x001fc80000400000 */
[----:B------:R-:W-:Y:S01]  /*05b0*/  FADD R3, R9, -R11 ;  /* 0x8000000b09037221 */ /* 0x000fe20000000000 */
[C---:B------:R-:W-:Y:S01]  /*05c0*/  FMUL R2, R11.reuse, R11 ;  /* 0x0000000b0b027220 */ /* 0x040fe20000400000 */
[----:B------:R-:W-:Y:S02]  /*05d0*/  FFMA R13, R11, 1.4426950216293334961, R0 ;  /* 0x3fb8aa3b0b0d7823 */ /* 0x000fe40000000000 */
[----:B------:R-:W-:Y:S01]  /*05e0*/  FADD R12, R3, R3 ;  /* 0x00000003030c7221 */ /* 0x000fe20000000000 */
[----:B------:R-:W-:Y:S01]  /*05f0*/  FFMA R3, R2, R15, 0.0032181653659790754318 ;  /* 0x3b52e7db02037423 */ /* 0x000fe2000000000f */
[----:B------:R-:W-:Y:S02]  /*0600*/  FADD R0, R0, -R13 ;  /* 0x8000000d00007221 */ /* 0x000fe40000000000 */
[----:B------:R-:W-:Y:S01]  /*0610*/  FFMA R9, R9, -R11, R12 ;  /* 0x8000000b09097223 */ /* 0x000fe2000000000c */
[----:B------:R-:W-:Y:S01]  /*0620*/  FFMA R3, R2, R3, 0.018033718690276145935 ;  /* 0x3c93bb7302037423 */ /* 0x000fe20000000003 */
[----:B------:R-:W-:-:S02]  /*0630*/  FFMA R0, R11, 1.4426950216293334961, R0 ;  /* 0x3fb8aa3b0b007823 */ /* 0x000fc40000000000 */
[----:B------:R-:W-:Y:S01]  /*0640*/  FMUL R9, R10, R9 ;  /* 0x000000090a097220 */ /* 0x000fe20000400000 */
[----:B------:R-:W-:-:S03]  /*0650*/  FFMA R3, R2, R3, 0.12022458761930465698 ;  /* 0x3df6384f02037423 */ /* 0x000fc60000000003 */
[----:B------:R-:W-:Y:S01]  /*0660*/  FFMA R0, R9, 1.4426950216293334961, R0 ;  /* 0x3fb8aa3b09007823 */ /* 0x000fe20000000000 */
[----:B------:R-:W-:-:S03]  /*0670*/  FMUL R2, R2, R3 ;  /* 0x0000000302027220 */ /* 0x000fc60000400000 */
[----:B------:R-:W-:Y:S01]  /*0680*/  FFMA R0, R11, 1.9251366722983220825e-08, R0 ;  /* 0x32a55e340b007823 */ /* 0x000fe20000000000 */
[----:B------:R-:W-:-:S04]  /*0690*/  FMUL R3, R2, 3 ;  /* 0x4040000002037820 */ /* 0x000fc80000400000 */
[----:B------:R-:W-:Y:S01]  /*06a0*/  FFMA R3, R9, R3, R0 ;  /* 0x0000000309037223 */ /* 0x000fe20000000000 */
[----:B------:R-:W-:Y:S01]  /*06b0*/  FADD R9, R8, R8 ;  /* 0x0000000808097221 */ /* 0x000fe20000000000 */
[----:B------:R-:W-:Y:S02]  /*06c0*/  IMAD.MOV.U32 R0, RZ, RZ, RZ ;  /* 0x000000ffff007224 */ /* 0x000fe400078e00ff */
[----:B------:R-:W-:Y:S02]  /*06d0*/  FFMA R2, R11, R2, R3 ;  /* 0x000000020b027223 */ /* 0x000fe40000000003 */
[----:B------:R-:W-:Y:S02]  /*06e0*/  LOP3.LUT R10, R9, 0x7fffffff, RZ, 0xc0, !PT ;  /* 0x7fffffff090a7812 */ /* 0x000fe400078ec0ff */
[----:B------:R-:W-:-:S04]  /*06f0*/  FADD R12, R13, R2 ;  /* 0x000000020d0c7221 */ /* 0x000fc80000000000 */
[----:B------:R-:W-:-:S04]  /*0700*/  FADD R11, -R13, R12 ;  /* 0x0000000c0d0b7221 */ /* 0x000fc80000000100 */
[----:B------:R-:W-:Y:S01]  /*0710*/  FADD R11, R2, -R11 ;  /* 0x8000000b020b7221 */ /* 0x000fe20000000000 */
[----:B------:R-:W-:Y:S06]  /*0720*/  BRA.U !UP0, `(.L_x_49) ;  /* 0x0000000508f07547 */ /* 0x000fec000b800000 */
[----:B------:R-:W-:Y:S01]  /*0730*/  IMAD.MOV.U32 R0, RZ, RZ, RZ ;  /* 0x000000ffff007224 */ /* 0x000fe200078e00ff */
[----:B------:R-:W0:Y:S01]  /*0740*/  LDCU UR7, c[0x0][0x3b4] ;  /* 0x00007680ff0777ac */ /* 0x000e220008000800 */
[----:B------:R-:W1:Y:S01]  /*0750*/  LDCU.64 UR10, c[0x0][0x3b0] ;  /* 0x00007600ff0a77ac */ /* 0x000e620008000a00 */
[----:B------:R-:W2:Y:S01]  /*0760*/  LDCU.64 UR16, c[0x0][0x390] ;  /* 0x00007200ff1077ac */ /* 0x000ea20008000a00 */
[----:B------:R-:W-:Y:S01]  /*0770*/  ULOP3.LUT UR6, UR8, 0xfffffffe, URZ, 0xc0, !UPT ;  /* 0xfffffffe08067892 */ /* 0x000fe2000f8ec0ff */
[----:B------:R-:W-:Y:S01]  /*0780*/  UMOV UR4, URZ ;  /* 0x000000ff00047c82 */ /* 0x000fe20008000000 */
[----:B------:R-:W-:-:S10]  /*0790*/  UMOV UR5, URZ ;  /* 0x000000ff00057c82 */ /* 0x000fd40008000000 */
.L_x_56:
[----:B-1----:R-:W-:Y:S01]  /*07a0*/  UMOV UR8, UR10 ;  /* 0x0000000a00087c82 */ /* 0x002fe20008000000 */
[----:B------:R-:W-:Y:S01]  /*07b0*/  MOV R18, UR4 ;  /* 0x0000000400127c02 */ /* 0x000fe20008000f00 */
[----:B------:R-:W-:Y:S01]  /*07c0*/  IMAD.U32 R19, RZ, RZ, UR5 ;  /* 0x00000005ff137e24 */ /* 0x000fe2000f8e00ff */
[----:B------:R-:W-:Y:S01]  /*07d0*/  UMOV UR9, UR11 ;  /* 0x0000000b00097c82 */ /* 0x000fe20008000000 */
[----:B------:R-:W-:Y:S02]  /*07e0*/  IMAD R3, R5, UR8, RZ ;  /* 0x0000000805037c24 */ /* 0x000fe4000f8e02ff */
[----:B------:R-:W-:-:S04]  /*07f0*/  IMAD.WIDE.U32 R14, R4, UR8, R18 ;  /* 0x00000008040e7c25 */ /* 0x000fc8000f8e0012 */
[----:B------:R-:W-:Y:S01]  /*0800*/  IMAD R3, R4, UR9, R3 ;  /* 0x0000000904037c24 */ /* 0x000fe2000f8e0203 */
[----:B--2---:R-:W-:-:S03]  /*0810*/  LEA R2, P1, R14, UR16, 0x2 ;  /* 0x000000100e027c11 */ /* 0x004fc6000f8210ff */
[----:B------:R-:W-:-:S05]  /*0820*/  IMAD.IADD R3, R15, 0x1, R3 ;  /* 0x000000010f037824 */ /* 0x000fca00078e0203 */
[----:B------:R-:W-:-:S05]  /*0830*/  LEA.HI.X R3, R14, UR17, R3, 0x2, P1 ;  /* 0x000000110e037c11 */ /* 0x000fca00088f1403 */
[----:B------:R1:W5:Y:S01]  /*0840*/  LDG.E R13, desc[UR12][R2.64] ;  /* 0x0000000c020d7981 */ /* 0x000362000c1e1900 */
[----:B------:R-:W2:Y:S01]  /*0850*/  I2F.U64 R15, R18 ;  /* 0x00000012000f7312 */ /* 0x000ea20000301000 */
[----:B------:R-:W-:Y:S01]  /*0860*/  BSSY.RECONVERGENT B0, `(.L_x_50) ;  /* 0x000002e000007945 */ /* 0x000fe20003800200 */
[----:B--2---:R-:W-:Y:S01]  /*0870*/  FMUL R17, R12, R15 ;  /* 0x0000000f0c117220 */ /* 0x004fe20000400000 */
[----:B------:R-:W-:-:S05]  /*0880*/  FMUL R18, R15, 0.5 ;  /* 0x3f0000000f127820 */ /* 0x000fca0000400000 */
[----:B------:R-:W2:Y:S01]  /*0890*/  FRND R20, R17 ;  /* 0x0000001100147307 */ /* 0x000ea20000201000 */
[-C--:B------:R-:W-:Y:S01]  /*08a0*/  FFMA R14, R12, R15.reuse, -R17 ;  /* 0x0000000f0c0e7223 */ /* 0x080fe20000000811 */
[C---:B------:R-:W-:Y:S02]  /*08b0*/  FSETP.GT.AND P2, PT, |R17|.reuse, 152, PT ;  /* 0x431800001100780b */ /* 0x040fe40003f44200 */
[----:B------:R-:W-:Y:S01]  /*08c0*/  FSETP.GEU.AND P3, PT, R17, RZ, PT ;  /* 0x000000ff1100720b */ /* 0x000fe20003f6e000 */
[----:B------:R-:W-:Y:S01]  /*08d0*/  FFMA R16, R11, R15, R14 ;  /* 0x0000000f0b107223 */ /* 0x000fe2000000000e */
[----:B------:R-:W-:Y:S02]  /*08e0*/  HFMA2 R14, -RZ, RZ, 0.64013671875, -15.109375 ;  /* 0x391fcb8eff0e7431 */ /* 0x000fe400000001ff */
[----:B------:R-:W3:Y:S01]  /*08f0*/  F2I.NTZ R19, R17 ;  /* 0x0000001100137305 */ /* 0x000ee20000203100 */
[----:B--2---:R-:W-:Y:S01]  /*0900*/  FADD R21, R17, -R20 ;  /* 0x8000001411157221 */ /* 0x004fe20000000000 */
[----:B------:R-:W-:-:S06]  /*0910*/  FSETP.GT.AND P1, PT, R20, RZ, PT ;  /* 0x000000ff1400720b */ /* 0x000fcc0003f24000 */
[----:B------:R-:W2:Y:S01]  /*0920*/  FRND.TRUNC R18, R18 ;  /* 0x0000001200127307 */ /* 0x000ea2000020d000 */
[----:B------:R-:W-:Y:S01]  /*0930*/  FADD R21, R16, R21 ;  /* 0x0000001510157221 */ /* 0x000fe20000000000 */
[----:B------:R-:W-:Y:S02]  /*0940*/  SEL R20, RZ, 0x83000000, P1 ;  /* 0x83000000ff147807 */ /* 0x000fe40000800000 */
[----:B------:R-:W-:Y:S01]  /*0950*/  ISETP.NE.U32.AND P1, PT, RZ, UR4, PT ;  /* 0x00000004ff007c0c */ /* 0x000fe2000bf25070 */
[----:B------:R-:W-:Y:S01]  /*0960*/  FFMA R16, R21, R14, 0.0013391353422775864601 ;  /* 0x3aaf85ed15107423 */ /* 0x000fe2000000000e */
[----:B---3--:R-:W-:Y:S02]  /*0970*/  LEA R19, R19, -R20, 0x17 ;  /* 0x8000001413137211 */ /* 0x008fe400078eb8ff */
[----:B------:R-:W-:Y:S01]  /*0980*/  ISETP.NE.AND.EX P1, PT, RZ, UR5, PT, P1 ;  /* 0x00000005ff007c0c */ /* 0x000fe2000bf25310 */
[----:B------:R-:W-:-:S03]  /*0990*/  FFMA R16, R21, R16, 0.0096188392490148544312 ;  /* 0x3c1d985615107423 */ /* 0x000fc60000000010 */
[----:B------:R-:W-:Y:S01]  /*09a0*/  FSETP.EQ.OR P1, PT, R8, 1, !P1 ;  /* 0x3f8000000800780b */ /* 0x000fe20004f22400 */
[----:B------:R-:W-:Y:S01]  /*09b0*/  FFMA R16, R21, R16, 0.055503588169813156128 ;  /* 0x3d6357bb15107423 */ /* 0x000fe20000000010 */
[----:B--2---:R-:W-:-:S03]  /*09c0*/  FADD R18, R18, R18 ;  /* 0x0000001212127221 */ /* 0x004fc60000000000 */
[----:B------:R-:W-:-:S04]  /*09d0*/  FFMA R16, R21, R16, 0.24022644758224487305 ;  /* 0x3e75fdec15107423 */ /* 0x000fc80000000010 */
[----:B------:R-:W-:-:S04]  /*09e0*/  FFMA R16, R21, R16, 0.69314718246459960938 ;  /* 0x3f31721815107423 */ /* 0x000fc80000000010 */
[----:B------:R-:W-:Y:S01]  /*09f0*/  FFMA R16, R21, R16, 1 ;  /* 0x3f80000015107423 */ /* 0x000fe20000000010 */
[----:B------:R-:W-:-:S04]  /*0a00*/  VIADD R21, R20, 0x7f000000 ;  /* 0x7f00000014157836 */ /* 0x000fc80000000000 */
[----:B------:R-:W-:-:S04]  /*0a10*/  FMUL R16, R16, R21 ;  /* 0x0000001510107220 */ /* 0x000fc80000400000 */
[----:B------:R-:W-:Y:S01]  /*0a20*/  FMUL R19, R16, R19 ;  /* 0x0000001310137220 */ /* 0x000fe20000400000 */
[----:B------:R-:W-:Y:S01]  /*0a30*/  IMAD.MOV.U32 R16, RZ, RZ, 0x3f800000 ;  /* 0x3f800000ff107424 */ /* 0x000fe200078e00ff */
[----:B------:R-:W-:Y:S01]  /*0a40*/  @P2 FSEL R19, RZ, +INF , !P3 ;  /* 0x7f800000ff132808 */ /* 0x000fe20005800000 */
[----:B-1----:R-:W-:Y:S06]  /*0a50*/  @P1 BRA `(.L_x_51) ;  /* 0x0000000000381947 */ /* 0x002fec0003800000 */
[----:B------:R-:W-:-:S04]  /*0a60*/  FSETP.NAN.AND P1, PT, |R15|, |R15|, PT ;  /* 0x4000000f0f00720b */ /* 0x000fc80003f28200 */
[----:B------:R-:W-:-:S13]  /*0a70*/  FSETP.NUM.AND P1, PT, |R8|, |R8|, !P1 ;  /* 0x400000080800720b */ /* 0x000fda0004f27200 */
[----:B------:R-:W-:Y:S01]  /*0a80*/  @!P1 FADD R16, R8, R15 ;  /* 0x0000000f08109221 */ /* 0x000fe20000000000 */
[----:B------:R-:W-:Y:S06]  /*0a90*/  @!P1 BRA `(.L_x_51) ;  /* 0x0000000000289947 */ /* 0x000fec0003800000 */
[----:B------:R-:W-:-:S05]  /*0aa0*/  FADD R18, R15, -R18 ;  /* 0x800000120f127221 */ /* 0x000fca0000000000 */
[----:B------:R-:W-:-:S04]  /*0ab0*/  @P0 FSETP.NEU.AND P1, PT, |R18|, 1, PT ;  /* 0x3f8000001200080b */ /* 0x000fc80003f2d200 */
[----:B------:R-:W-:Y:S01]  /*0ac0*/  @P0 FSEL R16, R10, R9, P1 ;  /* 0x000000090a100208 */ /* 0x000fe20000800000 */
[----:B------:R-:W-:Y:S08]  /*0ad0*/  @P0 BRA `(.L_x_51) ;  /* 0x0000000000180947 */ /* 0x000ff00003800000 */
[----:B------:R-:W-:-:S04]  /*0ae0*/  FSETP.NEU.AND P1, PT, |R15|, +INF , PT ;  /* 0x7f8000000f00780b */ /* 0x000fc80003f2d200 */
[----:B------:R-:W-:-:S04]  /*0af0*/  FSETP.EQ.AND P1, PT, R8, -1, !P1 ;  /* 0xbf8000000800780b */ /* 0x000fc80004f22000 */
[----:B------:R-:W-:Y:S02]  /*0b00*/  FSETP.GEU.OR P2, PT, R8, RZ, P1 ;  /* 0x000000ff0800720b */ /* 0x000fe40000f4e400 */
[----:B------:R-:W-:-:S11]  /*0b10*/  FSEL R16, R19, 1, !P1 ;  /* 0x3f80000013107808 */ /* 0x000fd60004800000 */
[----:B------:R-:W-:-:S04]  /*0b20*/  @!P2 FSETP.NEU.AND P3, PT, |R18|, 1, PT ;  /* 0x3f8000001200a80b */ /* 0x000fc80003f6d200 */
[----:B------:R-:W-:-:S09]  /*0b30*/  @!P2 FSEL R16, R19, -R19, P3 ;  /* 0x800000131310a208 */ /* 0x000fd20001800000 */
.L_x_51:
[----:B0-----:R-:W-:Y:S05]  /*0b40*/  BSYNC.RECONVERGENT B0 ;  /* 0x0000000000007941 */ /* 0x001fea0003800200 */
.L_x_50:
[----:B------:R-:W-:Y:S01]  /*0b50*/  UIADD3 UR14, UP0, UPT, UR4, 0x1, URZ ;  /* 0x00000001040e7890 */ /* 0x000fe2000ff1e0ff */
[----:B------:R0:W5:Y:S01]  /*0b60*/  LDG.E R2, desc[UR12][R2.64+0x4] ;  /* 0x0000040c02027981 */ /* 0x000162000c1e1900 */
[----:B------:R-:W-:Y:S01]  /*0b70*/  FSETP.NEU.AND P3, PT, R8, 1, PT ;  /* 0x3f8000000800780b */ /* 0x000fe20003f6d000 */
[----:B------:R-:W-:Y:S01]  /*0b80*/  BSSY.RECONVERGENT B0, `(.L_x_52) ;  /* 0x0000030000007945 */ /* 0x000fe20003800200 */
[----:B------:R-:W-:-:S09]  /*0b90*/  UIADD3.X UR15, UPT, UPT, URZ, UR5, URZ, UP0, !UPT ;  /* 0x00000005ff0f7290 */ /* 0x000fd200087fe4ff */
[----:B------:R-:W1:Y:S02]  /*0ba0*/  I2F.U64 R15, UR14 ;  /* 0x0000000e000f7d12 */ /* 0x000e640008301000 */
[----:B-1----:R-:W-:Y:S01]  /*0bb0*/  FMUL R17, R12, R15 ;  /* 0x0000000f0c117220 */ /* 0x002fe20000400000 */
[----:B0-----:R-:W-:-:S05]  /*0bc0*/  FMUL R3, R15, 0.5 ;  /* 0x3f0000000f037820 */ /* 0x001fca0000400000 */
[----:B------:R-:W0:Y:S01]  /*0bd0*/  FRND R20, R17 ;  /* 0x0000001100147307 */ /* 0x000e220000201000 */
[----:B------:R-:W-:Y:S01]  /*0be0*/  FFMA R18, R12, R15, -R17 ;  /* 0x0000000f0c127223 */ /* 0x000fe20000000811 */
[----:B------:R-:W-:-:S03]  /*0bf0*/  FSETP.GEU.AND P2, PT, R17, RZ, PT ;  /* 0x000000ff1100720b */ /* 0x000fc60003f4e000 */
[----:B------:R-:W-:-:S03]  /*0c00*/  FFMA R18, R11, R15, R18 ;  /* 0x0000000f0b127223 */ /* 0x000fc60000000012 */
[----:B------:R-:W1:Y:S01]  /*0c10*/  FRND.TRUNC R3, R3 ;  /* 0x0000000300037307 */ /* 0x000e62000020d000 */
[----:B0-----:R-:W-:Y:S01]  /*0c20*/  FADD R19, R17, -R20 ;  /* 0x8000001411137221 */ /* 0x001fe20000000000 */
[----:B------:R-:W-:-:S03]  /*0c30*/  FSETP.GT.AND P1, PT, R20, RZ, PT ;  /* 0x000000ff1400720b */ /* 0x000fc60003f24000 */
[----:B------:R-:W-:Y:S01]  /*0c40*/  FADD R19, R18, R19 ;  /* 0x0000001312137221 */ /* 0x000fe20000000000 */
[----:B------:R-:W-:Y:S02]  /*0c50*/  SEL R21, RZ, 0x83000000, P1 ;  /* 0x83000000ff157807 */ /* 0x000fe40000800000 */
[----:B------:R0:W2:Y:S01]  /*0c60*/  F2I.NTZ R18, R17 ;  /* 0x0000001100127305 */ /* 0x0000a20000203100 */
[----:B------:R-:W-:Y:S01]  /*0c70*/  FSETP.GT.AND P1, PT, |R17|, 152, PT ;  /* 0x431800001100780b */ /* 0x000fe20003f24200 */
[----:B------:R-:W-:-:S04]  /*0c80*/  FFMA R14, R19, R14, 0.0013391353422775864601 ;  /* 0x3aaf85ed130e7423 */ /* 0x000fc8000000000e */
[----:B------:R-:W-:Y:S01]  /*0c90*/  FFMA R14, R19, R14, 0.0096188392490148544312 ;  /* 0x3c1d9856130e7423 */ /* 0x000fe2000000000e */
[----:B0----5:R-:W-:-:S03]  /*0ca0*/  FFMA R17, R13, R16, R0 ;  /* 0x000000100d117223 */ /* 0x021fc60000000000 */
[----:B------:R-:W-:Y:S01]  /*0cb0*/  FFMA R14, R19, R14, 0.055503588169813156128 ;  /* 0x3d6357bb130e7423 */ /* 0x000fe2000000000e */
[----:B------:R-:W-:Y:S01]  /*0cc0*/  MOV R13, 0x3f800000 ;  /* 0x3f800000000d7802 */ /* 0x000fe20000000f00 */
[----:B-1----:R-:W-:Y:S02]  /*0cd0*/  FADD R0, R3, R3 ;  /* 0x0000000303007221 */ /* 0x002fe40000000000 */
[----:B------:R-:W-:-:S04]  /*0ce0*/  FFMA R14, R19, R14, 0.24022644758224487305 ;  /* 0x3e75fdec130e7423 */ /* 0x000fc8000000000e */
[----:B------:R-:W-:-:S04]  /*0cf0*/  FFMA R14, R19, R14, 0.69314718246459960938 ;  /* 0x3f317218130e7423 */ /* 0x000fc8000000000e */
[----:B------:R-:W-:Y:S01]  /*0d00*/  FFMA R14, R19, R14, 1 ;  /* 0x3f800000130e7423 */ /* 0x000fe2000000000e */
[----:B------:R-:W-:Y:S01]  /*0d10*/  IADD3 R19, PT, PT, R21, 0x7f000000, RZ ;  /* 0x7f00000015137810 */ /* 0x000fe20007ffe0ff */
[----:B--2---:R-:W-:-:S04]  /*0d20*/  IMAD R21, R18, 0x800000, -R21 ;  /* 0x0080000012157824 */ /* 0x004fc800078e0a15 */
[----:B------:R-:W-:-:S04]  /*0d30*/  FMUL R14, R14, R19 ;  /* 0x000000130e0e7220 */ /* 0x000fc80000400000 */
[----:B------:R-:W-:Y:S01]  /*0d40*/  FMUL R14, R14, R21 ;  /* 0x000000150e0e7220 */ /* 0x000fe20000400000 */
[----:B------:R-:W-:Y:S01]  /*0d50*/  @P1 FSEL R14, RZ, +INF , !P2 ;  /* 0x7f800000ff0e1808 */ /* 0x000fe20005000000 */
[----:B------:R-:W-:Y:S06]  /*0d60*/  @!P3 BRA `(.L_x_53) ;  /* 0x000000000044b947 */ /* 0x000fec0003800000 */
[----:B------:R-:W-:-:S04]  /*0d70*/  FSETP.NAN.AND P1, PT, |R15|, |R15|, PT ;  /* 0x4000000f0f00720b */ /* 0x000fc80003f28200 */
[----:B------:R-:W-:-:S13]  /*0d80*/  FSETP.NAN.OR P1, PT, |R8|, |R8|, P1 ;  /* 0x400000080800720b */ /* 0x000fda0000f28600 */
[----:B------:R-:W-:Y:S05]  /*0d90*/  @P1 BRA `(.L_x_54) ;  /* 0x0000000000341947 */ /* 0x000fea0003800000 */
[----:B------:R-:W-:Y:S01]  /*0da0*/  FADD R0, R15, -R0 ;  /* 0x800000000f007221 */ /* 0x000fe20000000000 */
[----:B------:R-:W-:Y:S06]  /*0db0*/  @P0 BRA `(.L_x_55) ;  /* 0x0000000000200947 */ /* 0x000fec0003800000 */
[----:B------:R-:W-:-:S04]  /*0dc0*/  FSETP.NEU.AND P1, PT, |R15|, +INF , PT ;  /* 0x7f8000000f00780b */ /* 0x000fc80003f2d200 */
[----:B------:R-:W-:-:S04]  /*0dd0*/  FSETP.EQ.AND P1, PT, R8, -1, !P1 ;  /* 0xbf8000000800780b */ /* 0x000fc80004f22000 */
[----:B------:R-:W-:Y:S02]  /*0de0*/  FSETP.GEU.OR P2, PT, R8, RZ, P1 ;  /* 0x000000ff0800720b */ /* 0x000fe40000f4e400 */
[----:B------:R-:W-:-:S11]  /*0df0*/  FSEL R13, R14, 1, !P1 ;  /* 0x3f8000000e0d7808 */ /* 0x000fd60004800000 */
[----:B------:R-:W-:Y:S05]  /*0e00*/  @P2 BRA `(.L_x_53) ;  /* 0x00000000001c2947 */ /* 0x000fea0003800000 */
[----:B------:R-:W-:-:S04]  /*0e10*/  FSETP.NEU.AND P1, PT, |R0|, 1, PT ;  /* 0x3f8000000000780b */ /* 0x000fc80003f2d200 */
[----:B------:R-:W-:Y:S01]  /*0e20*/  FSEL R13, R14, -R14, P1 ;  /* 0x8000000e0e0d7208 */ /* 0x000fe20000800000 */
[----:B------:R-:W-:Y:S08]  /*0e30*/  BRA `(.L_x_53) ;  /* 0x0000000000107947 */ /* 0x000ff00003800000 */
.L_x_55:
[----:B------:R-:W-:-:S04]  /*0e40*/  FSETP.NEU.AND P1, PT, |R0|, 1, PT ;  /* 0x3f8000000000780b */ /* 0x000fc80003f2d200 */
[----:B------:R-:W-:Y:S01]  /*0e50*/  FSEL R13, R10, R9, P1 ;  /* 0x000000090a0d7208 */ /* 0x000fe20000800000 */
[----:B------:R-:W-:Y:S08]  /*0e60*/  BRA `(.L_x_53) ;  /* 0x0000000000047947 */ /* 0x000ff00003800000 */
.L_x_54:
[----:B------:R-:W-:-:S07]  /*0e70*/  FADD R13, R8, R15 ;  /* 0x0000000f080d7221 */ /* 0x000fce0000000000 */
.L_x_53:
[----:B------:R-:W-:Y:S05]  /*0e80*/  BSYNC.RECONVERGENT B0 ;  /* 0x0000000000007941 */ /* 0x000fea0003800200 */
.L_x_52:
[----:B------:R-:W-:Y:S01]  /*0e90*/  UIADD3 UR4, UP0, UPT, UR4, 0x2, URZ ;  /* 0x0000000204047890 */ /* 0x000fe2000ff1e0ff */
[----:B------:R-:W-:-:S03]  /*0ea0*/  FFMA R0, R2, R13, R17 ;  /* 0x0000000d02007223 */ /* 0x000fc60000000011 */
[----:B------:R-:W-:Y:S02]  /*0eb0*/  UIADD3.X UR5, UPT, UPT, URZ, UR5, URZ, UP0, !UPT ;  /* 0x00000005ff057290 */ /* 0x000fe400087fe4ff */
[----:B------:R-:W-:-:S04]  /*0ec0*/  UISETP.NE.U32.AND UP0, UPT, UR4, UR6, UPT ;  /* 0x000000060400728c */ /* 0x000fc8000bf05070 */
[----:B------:R-:W-:-:S09]  /*0ed0*/  UISETP.NE.AND.EX UP0, UPT, UR5, UR7, UPT, UP0 ;  /* 0x000000070500728c */ /* 0x000fd2000bf05300 */
[----:B------:R-:W-:Y:S05]  /*0ee0*/  BRA.U UP0, `(.L_x_56) ;  /* 0xfffffff9002c7547 */ /* 0x000fea000b83ffff */
.L_x_49:
[----:B------:R-:W-:-:S04]  /*0ef0*/  ULOP3.LUT UR4, UR8, 0x1, URZ, 0xc0, !UPT ;  /* 0x0000000108047892 */ /* 0x000fc8000f8ec0ff */
[----:B------:R-:W-:-:S04]  /*0f00*/  UISETP.NE.U32.AND UP0, UPT, UR4, 0x1, UPT ;  /* 0x000000010400788c */ /* 0x000fc8000bf05070 */
[----:B------:R-:W-:-:S09]  /*0f10*/  UISETP.NE.U32.AND.EX UP0, UPT, URZ, URZ, UPT, UP0 ;  /* 0x000000ffff00728c */ /* 0x000fd2000bf05100 */
[----:B------:R-:W-:Y:S05]  /*0f20*/  BRA.U UP0, `(.L_x_48) ;  /* 0x0000000100f87547 */ /* 0x000fea000b800000 */
[----:B------:R-:W0:Y:S01]  /*0f30*/  LDCU.64 UR4, c[0x0][0x390] ;  /* 0x00007200ff0477ac */ /* 0x000e220008000a00 */
[----:B------:R-:W-:Y:S01]  /*0f40*/  MOV R17, UR7 ;  /* 0x0000000700117c02 */ /* 0x000fe20008000f00 */
[----:B------:R-:W-:Y:S02]  /*0f50*/  IMAD R3, R5, UR8, RZ ;  /* 0x0000000805037c24 */ /* 0x000fe4000f8e02ff */
[----:B------:R-:W-:Y:S02]  /*0f60*/  IMAD.U32 R16, RZ, RZ, UR6 ;  /* 0x00000006ff107e24 */ /* 0x000fe4000f8e00ff */
[C---:B------:R-:W-:Y:S02]  /*0f70*/  IMAD R13, R4.reuse, UR9, R3 ;  /* 0x00000009040d7c24 */ /* 0x040fe4000f8e0203 */
[----:B------:R-:W-:-:S04]  /*0f80*/  IMAD.WIDE.U32 R2, R4, UR8, R16 ;  /* 0x0000000804027c25 */ /* 0x000fc8000f8e0010 */
[----:B------:R-:W-:Y:S01]  /*0f90*/  IMAD.IADD R3, R13, 0x1, R3 ;  /* 0x000000010d037824 */ /* 0x000fe200078e0203 */
[----:B0-----:R-:W-:-:S04]  /*0fa0*/  LEA R18, P1, R2, UR4, 0x2 ;  /* 0x0000000402127c11 */ /* 0x001fc8000f8210ff */
[----:B------:R-:W-:-:S05]  /*0fb0*/  LEA.HI.X R19, R2, UR5, R3, 0x2, P1 ;  /* 0x0000000502137c11 */ /* 0x000fca00088f1403 */
[----:B------:R0:W5:Y:S01]  /*0fc0*/  LDG.E R3, desc[UR12][R18.64] ;  /* 0x0000000c12037981 */ /* 0x000162000c1e1900 */
[----:B------:R-:W1:Y:S01]  /*0fd0*/  I2F.U64 R13, R16 ;  /* 0x00000010000d7312 */ /* 0x000e620000301000 */
[----:B------:R-:W-:Y:S01]  /*0fe0*/  HFMA2 R14, -RZ, RZ, 0.64013671875, -15.109375 ;  /* 0x391fcb8eff0e7431 */ /* 0x000fe200000001ff */
[----:B------:R-:W-:Y:S01]  /*0ff0*/  BSSY.RECONVERGENT B0, `(.L_x_57) ;  /* 0x0000030000007945 */ /* 0x000fe20003800200 */
[----:B-1----:R-:W-:-:S05]  /*1000*/  FMUL R15, R12, R13 ;  /* 0x0000000d0c0f7220 */ /* 0x002fca0000400000 */
[----:B------:R-:W1:Y:S01]  /*1010*/  FRND R2, R15 ;  /* 0x0000000f00027307 */ /* 0x000e620000201000 */
[-C--:B------:R-:W-:Y:S01]  /*1020*/  FFMA R12, R12, R13.reuse, -R15 ;  /* 0x0000000d0c0c7223 */ /* 0x080fe2000000080f */
[C---:B------:R-:W-:Y:S02]  /*1030*/  FSETP.GT.AND P2, PT, |R15|.reuse, 152, PT ;  /* 0x431800000f00780b */ /* 0x040fe40003f44200 */
[----:B------:R-:W-:Y:S01]  /*1040*/  FSETP.GEU.AND P3, PT, R15, RZ, PT ;  /* 0x000000ff0f00720b */ /* 0x000fe20003f6e000 */
[----:B------:R-:W-:Y:S01]  /*1050*/  FFMA R12, R11, R13, R12 ;  /* 0x0000000d0b0c7223 */ /* 0x000fe2000000000c */
[----:B-1----:R-:W-:Y:S01]  /*1060*/  FADD R11, R15, -R2 ;  /* 0x800000020f0b7221 */ /* 0x002fe20000000000 */
[----:B------:R-:W-:Y:S01]  /*1070*/  FSETP.GT.AND P1, PT, R2, RZ, PT ;  /* 0x000000ff0200720b */ /* 0x000fe20003f24000 */
[----:B------:R-:W-:Y:S02]  /*1080*/  FMUL R2, R13, 0.5 ;  /* 0x3f0000000d027820 */ /* 0x000fe40000400000 */
[----:B------:R-:W-:Y:S01]  /*1090*/  FADD R11, R12, R11 ;  /* 0x0000000b0c0b7221 */ /* 0x000fe20000000000 */
[----:B------:R-:W-:-:S02]  /*10a0*/  SEL R17, RZ, 0x83000000, P1 ;  /* 0x83000000ff117807 */ /* 0x000fc40000800000 */
[----:B------:R-:W-:Y:S01]  /*10b0*/  ISETP.NE.U32.AND P1, PT, RZ, UR6, PT ;  /* 0x00000006ff007c0c */ /* 0x000fe2000bf25070 */
[C---:B------:R-:W-:Y:S01]  /*10c0*/  FFMA R12, R11.reuse, R14, 0.0013391353422775864601 ;  /* 0x3aaf85ed0b0c7423 */ /* 0x040fe2000000000e */
[----:B------:R-:W1:Y:S02]  /*10d0*/  FRND.TRUNC R2, R2 ;  /* 0x0000000200027307 */ /* 0x000e64000020d000 */
[----:B------:R-:W-:Y:S01]  /*10e0*/  ISETP.NE.AND.EX P1, PT, RZ, UR7, PT, P1 ;  /* 0x00000007ff007c0c */ /* 0x000fe2000bf25310 */
[----:B------:R-:W-:-:S03]  /*10f0*/  FFMA R12, R11, R12, 0.0096188392490148544312 ;  /* 0x3c1d98560b0c7423 */ /* 0x000fc6000000000c */
[----:B------:R-:W-:Y:S01]  /*1100*/  FSETP.EQ.OR P1, PT, R8, 1, !P1 ;  /* 0x3f8000000800780b */ /* 0x000fe20004f22400 */
[C---:B------:R-:W-:Y:S01]  /*1110*/  FFMA R12, R11.reuse, R12, 0.055503588169813156128 ;  /* 0x3d6357bb0b0c7423 */ /* 0x040fe2000000000c */
[----:B------:R-:W2:Y:S03]  /*1120*/  F2I.NTZ R14, R15 ;  /* 0x0000000f000e7305 */ /* 0x000ea60000203100 */
[----:B------:R-:W-:-:S04]  /*1130*/  FFMA R12, R11, R12, 0.24022644758224487305 ;  /* 0x3e75fdec0b0c7423 */ /* 0x000fc8000000000c */
[----:B------:R-:W-:Y:S01]  /*1140*/  FFMA R12, R11, R12, 0.69314718246459960938 ;  /* 0x3f3172180b0c7423 */ /* 0x000fe2000000000c */
[----:B-1----:R-:W-:-:S03]  /*1150*/  FADD R2, R2, R2 ;  /* 0x0000000202027221 */ /* 0x002fc60000000000 */
[----:B------:R-:W-:Y:S01]  /*1160*/  FFMA R12, R11, R12, 1 ;  /* 0x3f8000000b0c7423 */ /* 0x000fe2000000000c */
[----:B------:R-:W-:Y:S01]  /*1170*/  VIADD R11, R17, 0x7f000000 ;  /* 0x7f000000110b7836 */ /* 0x000fe20000000000 */
[----:B--2---:R-:W-:-:S03]  /*1180*/  LEA R14, R14, -R17, 0x17 ;  /* 0x800000110e0e7211 */ /* 0x004fc600078eb8ff */
[----:B------:R-:W-:-:S04]  /*1190*/  FMUL R11, R12, R11 ;  /* 0x0000000b0c0b7220 */ /* 0x000fc80000400000 */
[----:B------:R-:W-:Y:S01]  /*11a0*/  FMUL R14, R11, R14 ;  /* 0x0000000e0b0e7220 */ /* 0x000fe20000400000 */
[----:B------:R-:W-:Y:S01]  /*11b0*/  IMAD.MOV.U32 R11, RZ, RZ, 0x3f800000 ;  /* 0x3f800000ff0b7424 */ /* 0x000fe200078e00ff */
[----:B------:R-:W-:Y:S01]  /*11c0*/  @P2 FSEL R14, RZ, +INF , !P3 ;  /* 0x7f800000ff0e2808 */ /* 0x000fe20005800000 */
[----:B0-----:R-:W-:Y:S06]  /*11d0*/  @P1 BRA `(.L_x_58) ;  /* 0x0000000000441947 */ /* 0x001fec0003800000 */
        /* <DEDUP_REMOVED lines=13> */
.L_x_60:
[----:B------:R-:W-:-:S04]  /*12b0*/  FSETP.NEU.AND P0, PT, |R2|, 1, PT ;  /* 0x3f8000000200780b */ /* 0x000fc80003f0d200 */
[----:B------:R-:W-:Y:S01]  /*12c0*/  FSEL R11, R10, R9, P0 ;  /* 0x000000090a0b7208 */ /* 0x000fe20000000000 */
[----:B------:R-:W-:Y:S08]  /*12d0*/  BRA `(.L_x_58) ;  /* 0x0000000000047947 */ /* 0x000ff00003800000 */
.L_x_59:
[----:B------:R-:W-:-:S07]  /*12e0*/  FADD R11, R8, R13 ;  /* 0x0000000d080b7221 */ /* 0x000fce0000000000 */
.L_x_58:
[----:B------:R-:W-:Y:S05]  /*12f0*/  BSYNC.RECONVERGENT B0 ;  /* 0x0000000000007941 */ /* 0x000fea0003800200 */
.L_x_57:
[----:B-----5:R-:W-:-:S07]  /*1300*/  FFMA R0, R3, R11, R0 ;  /* 0x0000000b03007223 */ /* 0x020fce0000000000 */
.L_x_48:
[----:B------:R-:W0:Y:S01]  /*1310*/  LDCU.64 UR4, c[0x0][0x398] ;  /* 0x00007300ff0477ac */ /* 0x000e220008000a00 */
[----:B------:R-:W1:Y:S01]  /*1320*/  LDCU.64 UR10, c[0x0][0x380] ;  /* 0x00007000ff0a77ac */ /* 0x000e620008000a00 */
[----:B0-----:R-:W-:Y:S02]  /*1330*/  LEA R8, P0, R4, UR4, 0x2 ;  /* 0x0000000404087c11 */ /* 0x001fe4000f8010ff */
[----:B-1----:R-:W-:Y:S02]  /*1340*/  LEA R2, P1, R6, UR10, 0x2 ;  /* 0x0000000a06027c11 */ /* 0x002fe4000f8210ff */
[----:B------:R-:W-:Y:S02]  /*1350*/  LEA.HI.X R9, R4, UR5, R5, 0x2, P0 ;  /* 0x0000000504097c11 */ /* 0x000fe400080f1405 */
[----:B------:R-:W-:-:S04]  /*1360*/  LEA.HI.X R3, R6, UR11, RZ, 0x2, P1 ;  /* 0x0000000b06037c11 */ /* 0x000fc800088f14ff */
[----:B------:R-:W2:Y:S04]  /*1370*/  LDG.E R9, desc[UR12][R8.64] ;  /* 0x0000000c08097981 */ /* 0x000ea8000c1e1900 */
[----:B------:R-:W2:Y:S02]  /*1380*/  LDG.E R4, desc[UR12][R2.64] ;  /* 0x0000000c02047981 */ /* 0x000ea4000c1e1900 */
[----:B--2---:R-:W-:-:S05]  /*1390*/  FFMA R5, R9, R0, R4 ;  /* 0x0000000009057223 */ /* 0x004fca0000000004 */
[----:B------:R-:W-:Y:S01]  /*13a0*/  STG.E desc[UR12][R2.64], R5 ;  /* 0x0000000502007986 */ /* 0x000fe2000c10190c */
[----:B------:R-:W-:Y:S05]  /*13b0*/  EXIT ;  /* 0x000000000000794d */ /* 0x000fea0003800000 */
        .weak           $__internal_3_$__cuda_sm20_div_u64
        .type           $__internal_3_$__cuda_sm20_div_u64,@function
        .size           $__internal_3_$__cuda_sm20_div_u64,($__internal_4_$__cuda_sm3x_div_rn_noftz_f32_slowpath - $__internal_3_$__cuda_sm20_div_u64)
$__internal_3_$__cuda_sm20_div_u64:
[----:B------:R-:W0:Y:S01]  /*13c0*/  LDCU.64 UR4, c[0x0][0x3a0] ;  /* 0x00007400ff0477ac */ /* 0x000e220008000a00 */
[----:B------:R-:W1:Y:S01]  /*13d0*/  LDC.64 R2, c[0x0][0x3a0] ;  /* 0x0000e800ff027b82 */ /* 0x000e620000000a00 */
[----:B0-----:R-:W0:Y:S08]  /*13e0*/  I2F.U64.RP R10, UR4 ;  /* 0x00000004000a7d12 */ /* 0x001e300008309000 */
[----:B0-----:R-:W0:Y:S02]  /*13f0*/  MUFU.RCP R10, R10 ;  /* 0x0000000a000a7308 */ /* 0x001e240000001000 */
[----:B0-----:R-:W-:-:S06]  /*1400*/  IADD3 R4, PT, PT, R10, 0x1ffffffe, RZ ;  /* 0x1ffffffe0a047810 */ /* 0x001fcc0007ffe0ff */
[----:B------:R-:W1:Y:S02]  /*1410*/  F2I.U64.TRUNC R4, R4 ;  /* 0x0000000400047311 */ /* 0x000e64000020d800 */
[----:B-1----:R-:W-:-:S04]  /*1420*/  IMAD.WIDE.U32 R8, R4, R2, RZ ;  /* 0x0000000204087225 */ /* 0x002fc800078e00ff */
[----:B------:R-:W-:Y:S01]  /*1430*/  IMAD R9, R4, R3, R9 ;  /* 0x0000000304097224 */ /* 0x000fe200078e0209 */
[----:B------:R-:W-:-:S03]  /*1440*/  IADD3 R11, P0, PT, RZ, -R8, RZ ;  /* 0x80000008ff0b7210 */ /* 0x000fc60007f1e0ff */
[----:B------:R-:W-:Y:S02]  /*1450*/  IMAD R9, R5, R2, R9 ;  /* 0x0000000205097224 */ /* 0x000fe400078e0209 */
[----:B------:R-:W-:-:S04]  /*1460*/  IMAD.HI.U32 R8, R4, R11, RZ ;  /* 0x0000000b04087227 */ /* 0x000fc800078e00ff */
[----:B------:R-:W-:Y:S01]  /*1470*/  IMAD.X R13, RZ, RZ, ~R9, P0 ;  /* 0x000000ffff0d7224 */ /* 0x000fe200000e0e09 */
[----:B------:R-:W-:-:S03]  /*1480*/  MOV R9, R4 ;  /* 0x0000000400097202 */ /* 0x000fc60000000f00 */
[-C--:B------:R-:W-:Y:S02]  /*1490*/  IMAD R15, R5, R13.reuse, RZ ;  /* 0x0000000d050f7224 */ /* 0x080fe400078e02ff */
[----:B------:R-:W-:-:S04]  /*14a0*/  IMAD.WIDE.U32 R8, P0, R4, R13, R8 ;  /* 0x0000000d04087225 */ /* 0x000fc80007800008 */
[----:B------:R-:W-:-:S04]  /*14b0*/  IMAD.HI.U32 R13, R5, R13, RZ ;  /* 0x0000000d050d7227 */ /* 0x000fc800078e00ff */
[----:B------:R-:W-:-:S05]  /*14c0*/  IMAD.HI.U32 R8, P1, R5, R11, R8 ;  /* 0x0000000b05087227 */ /* 0x000fca0007820008 */
[----:B------:R-:W-:Y:S01]  /*14d0*/  IADD3 R9, P2, PT, R15, R8, RZ ;  /* 0x000000080f097210 */ /* 0x000fe20007f5e0ff */
[----:B------:R-:W-:-:S04]  /*14e0*/  IMAD.X R8, R13, 0x1, R5, P0 ;  /* 0x000000010d087824 */ /* 0x000fc800000e0605 */
[----:B------:R-:W-:Y:S01]  /*14f0*/  IMAD.WIDE.U32 R4, R9, R2, RZ ;  /* 0x0000000209047225 */ /* 0x000fe200078e00ff */
[----:B------:R-:W-:-:S03]  /*1500*/  IADD3.X R11, PT, PT, RZ, RZ, R8, P2, P1 ;  /* 0x000000ffff0b7210 */ /* 0x000fc600017e2408 */
[----:B------:R-:W-:Y:S01]  /*1510*/  IMAD R5, R9, R3, R5 ;  /* 0x0000000309057224 */ /* 0x000fe200078e0205 */
[----:B------:R-:W-:-:S03]  /*1520*/  IADD3 R13, P0, PT, RZ, -R4, RZ ;  /* 0x80000004ff0d7210 */ /* 0x000fc60007f1e0ff */
[----:B------:R-:W-:Y:S02]  /*1530*/  IMAD R5, R11, R2, R5 ;  /* 0x000000020b057224 */ /* 0x000fe400078e0205 */
[----:B------:R-:W-:-:S03]  /*1540*/  IMAD.HI.U32 R8, R9, R13, RZ ;  /* 0x0000000d09087227 */ /* 0x000fc600078e00ff */
[----:B------:R-:W-:Y:S01]  /*1550*/  IADD3.X R4, PT, PT, RZ, ~R5, RZ, P0, !PT ;  /* 0x80000005ff047210 */ /* 0x000fe200007fe4ff */
[----:B------:R-:W-:-:S04]  /*1560*/  HFMA2 R5, -RZ, RZ, 0, 0 ;  /* 0x00000000ff057431 */ /* 0x000fc800000001ff */
        /* <DEDUP_REMOVED lines=9> */
[----:B------:R-:W-:-:S04]  /*1600*/  IMAD.HI.U32 R4, P0, R11, R6, R4 ;  /* 0x000000060b047227 */ /* 0x000fc80007800004 */
[----:B------:R-:W-:Y:S01]  /*1610*/  IMAD.X R8, RZ, RZ, RZ, P0 ;  /* 0x000000ffff087224 */ /* 0x000fe200000e06ff */
[----:B------:R-:W-:-:S04]  /*1620*/  IADD3 R9, P1, PT, RZ, R4, RZ ;  /* 0x00000004ff097210 */ /* 0x000fc80007f3e0ff */
[----:B------:R-:W-:Y:S01]  /*1630*/  IADD3.X R11, PT, PT, RZ, R8, RZ, P1, !PT ;  /* 0x00000008ff0b7210 */ /* 0x000fe20000ffe4ff */
[----:B------:R-:W-:-:S04]  /*1640*/  IMAD.WIDE.U32 R4, R9, R2, RZ ;  /* 0x0000000209047225 */ /* 0x000fc800078e00ff */
[C---:B------:R-:W-:Y:S01]  /*1650*/  IMAD R5, R9.reuse, R3, R5 ;  /* 0x0000000309057224 */ /* 0x040fe200078e0205 */
[----:B------:R-:W-:Y:S02]  /*1660*/  IADD3 R13, P1, PT, -R4, R6, RZ ;  /* 0x00000006040d7210 */ /* 0x000fe40007f3e1ff */
[----:B------:R-:W-:Y:S01]  /*1670*/  IADD3 R4, P2, PT, R9, 0x1, RZ ;  /* 0x0000000109047810 */ /* 0x000fe20007f5e0ff */
[-C--:B------:R-:W-:Y:S01]  /*1680*/  IMAD R5, R11, R2.reuse, R5 ;  /* 0x000000020b057224 */ /* 0x080fe200078e0205 */
[----:B------:R-:W-:-:S03]  /*1690*/  ISETP.GE.U32.AND P0, PT, R13, R2, PT ;  /* 0x000000020d00720c */ /* 0x000fc60003f06070 */
[----:B------:R-:W-:Y:S01]  /*16a0*/  IMAD.X R12, RZ, RZ, ~R5, P1 ;  /* 0x000000ffff0c7224 */ /* 0x000fe200008e0e05 */
[----:B------:R-:W-:Y:S01]  /*16b0*/  IADD3 R5, P1, PT, R13, -R2, RZ ;  /* 0x800000020d057210 */ /* 0x000fe20007f3e0ff */
[----:B------:R-:W-:-:S03]  /*16c0*/  IMAD.X R8, RZ, RZ, R11, P2 ;  /* 0x000000ffff087224 */ /* 0x000fc600010e060b */
[CC--:B------:R-:W-:Y:S02]  /*16d0*/  ISETP.GE.U32.AND.EX P0, PT, R12.reuse, R3.reuse, PT, P0 ;  /* 0x000000030c00720c */ /* 0x0c0fe40003f06100 */
[----:B------:R-:W-:Y:S02]  /*16e0*/  IADD3.X R10, PT, PT, R12, ~R3, RZ, P1, !PT ;  /* 0x800000030c0a7210 */ /* 0x000fe40000ffe4ff */
[----:B------:R-:W-:Y:S02]  /*16f0*/  SEL R5, R5, R13, P0 ;  /* 0x0000000d05057207 */ /* 0x000fe40000000000 */
[----:B------:R-:W-:Y:S02]  /*1700*/  SEL R9, R4, R9, P0 ;  /* 0x0000000904097207 */ /* 0x000fe40000000000 */
[----:B------:R-:W-:Y:S02]  /*1710*/  SEL R10, R10, R12, P0 ;  /* 0x0000000c0a0a7207 */ /* 0x000fe40000000000 */
[----:B------:R-:W-:-:S02]  /*1720*/  SEL R8, R8, R11, P0 ;  /* 0x0000000b08087207 */ /* 0x000fc40000000000 */
[----:B------:R-:W-:Y:S02]  /*1730*/  ISETP.GE.U32.AND P0, PT, R5, R2, PT ;  /* 0x000000020500720c */ /* 0x000fe40003f06070 */
[----:B------:R-:W-:Y:S02]  /*1740*/  IADD3 R4, P2, PT, R9, 0x1, RZ ;  /* 0x0000000109047810 */ /* 0x000fe40007f5e0ff */
[----:B------:R-:W-:Y:S01]  /*1750*/  ISETP.NE.U32.AND P1, PT, R2, RZ, PT ;  /* 0x000000ff0200720c */ /* 0x000fe20003f25070 */
[----:B------:R-:W-:Y:S01]  /*1760*/  IMAD.MOV.U32 R2, RZ, RZ, R0 ;  /* 0x000000ffff027224 */ /* 0x000fe200078e0000 */
[----:B------:R-:W-:Y:S02]  /*1770*/  ISETP.GE.U32.AND.EX P0, PT, R10, R3, PT, P0 ;  /* 0x000000030a00720c */ /* 0x000fe40003f06100 */
[----:B------:R-:W-:Y:S02]  /*1780*/  IADD3.X R5, PT, PT, RZ, R8, RZ, P2, !PT ;  /* 0x00000008ff057210 */ /* 0x000fe400017fe4ff */
[----:B------:R-:W-:-:S02]  /*1790*/  ISETP.NE.AND.EX P1, PT, R3, RZ, PT, P1 ;  /* 0x000000ff0300720c */ /* 0x000fc40003f25310 */
[----:B------:R-:W-:Y:S02]  /*17a0*/  MOV R3, 0x0 ;  /* 0x0000000000037802 */ /* 0x000fe40000000f00 */
[----:B------:R-:W-:Y:S02]  /*17b0*/  SEL R4, R4, R9, P0 ;  /* 0x0000000904047207 */ /* 0x000fe40000000000 */
[----:B------:R-:W-:Y:S02]  /*17c0*/  SEL R5, R5, R8, P0 ;  /* 0x0000000805057207 */ /* 0x000fe40000000000 */
[----:B------:R-:W-:Y:S02]  /*17d0*/  SEL R4, R4, 0xffffffff, P1 ;  /* 0xffffffff04047807 */ /* 0x000fe40000800000 */
[----:B------:R-:W-:Y:S01]  /*17e0*/  SEL R5, R5, 0xffffffff, P1 ;  /* 0xffffffff05057807 */ /* 0x000fe20000800000 */
[----:B------:R-:W-:Y:S06]  /*17f0*/  RET.REL.NODEC R2 `(render_poly_bkg) ;  /* 0xffffffe802007950 */ /* 0x000fec0003c3ffff */
        .weak           $__internal_4_$__cuda_sm3x_div_rn_noftz_f32_slowpath
        .type           $__internal_4_$__cuda_sm3x_div_rn_noftz_f32_slowpath,@function
        .size           $__internal_4_$__cuda_sm3x_div_rn_noftz_f32_slowpath,(.L_x_120 - $__internal_4_$__cuda_sm3x_div_rn_noftz_f32_slowpath)
$__internal_4_$__cuda_sm3x_div_rn_noftz_f32_slowpath:
[----:B------:R-:W-:Y:S01]  /*1800*/  SHF.R.U32.HI R9, RZ, 0x17, R3 ;  /* 0x00000017ff097819 */ /* 0x000fe20000011603 */
[----:B------:R-:W-:Y:S01]  /*1810*/  BSSY.RECONVERGENT B1, `(.L_x_61) ;  /* 0x0000064000017945 */ /* 0x000fe20003800200 */
[--C-:B------:R-:W-:Y:S01]  /*1820*/  SHF.R.U32.HI R8, RZ, 0x17, R0.reuse ;  /* 0x00000017ff087819 */ /* 0x100fe20000011600 */
[----:B------:R-:W-:Y:S01]  /*1830*/  IMAD.MOV.U32 R10, RZ, RZ, R0 ;  /* 0x000000ffff0a7224 */ /* 0x000fe200078e0000 */
[----:B------:R-:W-:Y:S02]  /*1840*/  LOP3.LUT R9, R9, 0xff, RZ, 0xc0, !PT ;  /* 0x000000ff09097812 */ /* 0x000fe400078ec0ff */
[----:B------:R-:W-:Y:S02]  /*1850*/  LOP3.LUT R14, R8, 0xff, RZ, 0xc0, !PT ;  /* 0x000000ff080e7812 */ /* 0x000fe400078ec0ff */
[----:B------:R-:W-:Y:S01]  /*1860*/  MOV R11, R3 ;  /* 0x00000003000b7202 */ /* 0x000fe20000000f00 */
[----:B------:R-:W-:Y:S01]  /*1870*/  VIADD R12, R9, 0xffffffff ;  /* 0xffffffff090c7836 */ /* 0x000fe20000000000 */
[----:B------:R-:W-:-:S04]  /*1880*/  IADD3 R13, PT, PT, R14, -0x1, RZ ;  /* 0xffffffff0e0d7810 */ /* 0x000fc80007ffe0ff */
[----:B------:R-:W-:-:S04]  /*1890*/  ISETP.GT.U32.AND P0, PT, R12, 0xfd, PT ;  /* 0x000000fd0c00780c */ /* 0x000fc80003f04070 */
[----:B------:R-:W-:-:S13]  /*18a0*/  ISETP.GT.U32.OR P0, PT, R13, 0xfd, P0 ;  /* 0x000000fd0d00780c */ /* 0x000fda0000704470 */
[----:B------:R-:W-:Y:S01]  /*18b0*/  @!P0 IMAD.MOV.U32 R8, RZ, RZ, RZ ;  /* 0x000000ffff088224 */ /* 0x000fe200078e00ff */
[----:B------:R-:W-:Y:S06]  /*18c0*/  @!P0 BRA `(.L_x_62) ;  /* 0x00000000005c8947 */ /* 0x000fec0003800000 */
[----:B------:R-:W-:Y:S02]  /*18d0*/  FSETP.GTU.FTZ.AND P0, PT, |R0|, +INF , PT ;  /* 0x7f8000000000780b */ /* 0x000fe40003f1c200 */
        /* <DEDUP_REMOVED lines=17> */
[----:B------:R-:W-:Y:S01]  /*19f0*/  @P0 MOV R8, RZ ;  /* 0x000000ff00080202 */ /* 0x000fe20000000f00 */
[----:B------:R-:W-:Y:S02]  /*1a00*/  @!P0 IMAD.MOV.U32 R8, RZ, RZ, -0x40 ;  /* 0xffffffc0ff088424 */ /* 0x000fe400078e00ff */
[----:B------:R-:W-:Y:S01]  /*1a10*/  @!P0 FFMA R10, R0, 1.84467440737095516160e+19, RZ ;  /* 0x5f800000000a8823 */ /* 0x000fe200000000ff */
[----:B------:R-:W-:Y:S02]  /*1a20*/  @!P1 FFMA R11, R3, 1.84467440737095516160e+19, RZ ;  /* 0x5f800000030b9823 */ /* 0x000fe400000000ff */
[----:B------:R-:W-:-:S07]  /*1a30*/  @!P1 IADD3 R8, PT, PT, R8, 0x40, RZ ;  /* 0x0000004008089810 */ /* 0x000fce0007ffe0ff */
.L_x_62:
[----:B------:R-:W-:Y:S01]  /*1a40*/  LEA R0, R9, 0xc0800000, 0x17 ;  /* 0xc080000009007811 */ /* 0x000fe200078eb8ff */
[----:B------:R-:W-:Y:S01]  /*1a50*/  BSSY.RECONVERGENT B2, `(.L_x_67) ;  /* 0x0000036000027945 */ /* 0x000fe20003800200 */
[----:B------:R-:W-:-:S03]  /*1a60*/  IADD3 R3, PT, PT, R14, -0x7f, RZ ;  /* 0xffffff810e037810 */ /* 0x000fc60007ffe0ff */
[----:B------:R-:W-:Y:S01]  /*1a70*/  IMAD.IADD R11, R11, 0x1, -R0 ;  /* 0x000000010b0b7824 */ /* 0x000fe200078e0a00 */
[C---:B------:R-:W-:Y:S01]  /*1a80*/  IADD3 R9, PT, PT, R3.reuse, 0x7f, -R9 ;  /* 0x0000007f03097810 */ /* 0x040fe20007ffe809 */
[----:B------:R-:W-:Y:S02]  /*1a90*/  IMAD R0, R3, -0x800000, R10 ;  /* 0xff80000003007824 */ /* 0x000fe400078e020a */
[----:B------:R-:W0:Y:S01]  /*1aa0*/  MUFU.RCP R12, R11 ;  /* 0x0000000b000c7308 */ /* 0x000e220000001000 */
[----:B------:R-:W-:Y:S01]  /*1ab0*/  FADD.FTZ R13, -R11, -RZ ;  /* 0x800000ff0b0d7221 */ /* 0x000fe20000010100 */
[----:B------:R-:W-:-:S03]  /*1ac0*/  IMAD.IADD R9, R9, 0x1, R8 ;  /* 0x0000000109097824 */ /* 0x000fc600078e0208 */
[----:B0-----:R-:W-:-:S04]  /*1ad0*/  FFMA R15, R12, R13, 1 ;  /* 0x3f8000000c0f7423 */ /* 0x001fc8000000000d */
[----:B------:R-:W-:-:S04]  /*1ae0*/  FFMA R17, R12, R15, R12 ;  /* 0x0000000f0c117223 */ /* 0x000fc8000000000c */
[----:B------:R-:W-:-:S04]  /*1af0*/  FFMA R10, R0, R17, RZ ;  /* 0x00000011000a7223 */ /* 0x000fc800000000ff */
[----:B------:R-:W-:-:S04]  /*1b00*/  FFMA R15, R13, R10, R0 ;  /* 0x0000000a0d0f7223 */ /* 0x000fc80000000000 */
[----:B------:R-:W-:-:S04]  /*1b10*/  FFMA R10, R17, R15, R10 ;  /* 0x0000000f110a7223 */ /* 0x000fc8000000000a */
[----:B------:R-:W-:-:S04]  /*1b20*/  FFMA R13, R13, R10, R0 ;  /* 0x0000000a0d0d7223 */ /* 0x000fc80000000000 */
[----:B------:R-:W-:-:S05]  /*1b30*/  FFMA R0, R17, R13, R10 ;  /* 0x0000000d11007223 */ /* 0x000fca000000000a */
[----:B------:R-:W-:-:S04]  /*1b40*/  SHF.R.U32.HI R3, RZ, 0x17, R0 ;  /* 0x00000017ff037819 */ /* 0x000fc80000011600 */
[----:B------:R-:W-:-:S04]  /*1b50*/  LOP3.LUT R3, R3, 0xff, RZ, 0xc0, !PT ;  /* 0x000000ff03037812 */ /* 0x000fc800078ec0ff */
[----:B------:R-:W-:-:S05]  /*1b60*/  IADD3 R11, PT, PT, R3, R9, RZ ;  /* 0x00000009030b7210 */ /* 0x000fca0007ffe0ff */
        /* <DEDUP_REMOVED lines=10> */
[CCC-:B------:R-:W-:Y:S01]  /*1c10*/  FFMA.RZ R3, R17.reuse, R13.reuse, R10.reuse ;  /* 0x0000000d11037223 */ /* 0x1c0fe2000000c00a */
[-CC-:B------:R-:W-:Y:S01]  /*1c20*/  FFMA.RM R8, R17, R13.reuse, R10.reuse ;  /* 0x0000000d11087223 */ /* 0x180fe2000000400a */
[C---:B------:R-:W-:Y:S02]  /*1c30*/  ISETP.NE.AND P2, PT, R11.reuse, RZ, PT ;  /* 0x000000ff0b00720c */ /* 0x040fe40003f45270 */
[----:B------:R-:W-:Y:S02]  /*1c40*/  ISETP.NE.AND P1, PT, R11, RZ, PT ;  /* 0x000000ff0b00720c */ /* 0x000fe40003f25270 */
[----:B------:R-:W-:Y:S01]  /*1c50*/  LOP3.LUT R9, R3, 0x7fffff, RZ, 0xc0, !PT ;  /* 0x007fffff03097812 */ /* 0x000fe200078ec0ff */
[----:B------:R-:W-:Y:S01]  /*1c60*/  FFMA.RP R3, R17, R13, R10 ;  /* 0x0000000d11037223 */ /* 0x000fe2000000800a */
[----:B------:R-:W-:Y:S01]  /*1c70*/  IADD3 R10, PT, PT, R11, 0x20, RZ ;  /* 0x000000200b0a7810 */ /* 0x000fe20007ffe0ff */
[----:B------:R-:W-:Y:S01]  /*1c80*/  IMAD.MOV R11, RZ, RZ, -R11 ;  /* 0x000000ffff0b7224 */ /* 0x000fe200078e0a0b */
[----:B------:R-:W-:-:S02]  /*1c90*/  LOP3.LUT R9, R9, 0x800000, RZ, 0xfc, !PT ;  /* 0x0080000009097812 */ /* 0x000fc400078efcff */
        /* <DEDUP_REMOVED lines=9> */
[----:B------:R-:W-:-:S04]  /*1d30*/  LOP3.LUT R3, R3, R8, RZ, 0xc0, !PT ;  /* 0x0000000803037212 */ /* 0x000fc800078ec0ff */
[----:B------:R-:W-:-:S04]  /*1d40*/  IADD3 R3, PT, PT, R10, R3, RZ ;  /* 0x000000030a037210 */ /* 0x000fc80007ffe0ff */
[----:B------:R-:W-:Y:S01]  /*1d50*/  LOP3.LUT R0, R3, R0, RZ, 0xfc, !PT ;  /* 0x0000000003007212 */ /* 0x000fe200078efcff */
[----:B------:R-:W-:Y:S06]  /*1d60*/  BRA `(.L_x_70) ;  /* 0x0000000000107947 */ /* 0x000fec0003800000 */
.L_x_69:
[----:B------:R-:W-:-:S04]  /*1d70*/  LOP3.LUT R0, R0, 0x80000000, RZ, 0xc0, !PT ;  /* 0x8000000000007812 */ /* 0x000fc800078ec0ff */
[----:B------:R-:W-:Y:S01]  /*1d80*/  LOP3.LUT R0, R0, 0x7f800000, RZ, 0xfc, !PT ;  /* 0x7f80000000007812 */ /* 0x000fe200078efcff */
[----:B------:R-:W-:Y:S06]  /*1d90*/  BRA `(.L_x_70) ;  /* 0x0000000000047947 */ /* 0x000fec0003800000 */
.L_x_68:
[----:B------:R-:W-:-:S07]  /*1da0*/  IMAD R0, R9, 0x800000, R0 ;  /* 0x0080000009007824 */ /* 0x000fce00078e0200 */
.L_x_70:
[----:B------:R-:W-:Y:S05]  /*1db0*/  BSYNC.RECONVERGENT B2 ;  /* 0x0000000000027941 */ /* 0x000fea0003800200 */
.L_x_67:
[----:B------:R-:W-:Y:S05]  /*1dc0*/  BRA `(.L_x_71) ;  /* 0x0000000000207947 */ /* 0x000fea0003800000 */
.L_x_66:
[----:B------:R-:W-:-:S04]  /*1dd0*/  LOP3.LUT R0, R11, 0x80000000, R10, 0x48, !PT ;  /* 0x800000000b007812 */ /* 0x000fc800078e480a */
[----:B------:R-:W-:Y:S01]  /*1de0*/  LOP3.LUT R0, R0, 0x7f800000, RZ, 0xfc, !PT ;  /* 0x7f80000000007812 */ /* 0x000fe200078efcff */
[----:B------:R-:W-:Y:S06]  /*1df0*/  BRA `(.L_x_71) ;  /* 0x0000000000147947 */ /* 0x000fec0003800000 */
.L_x_65:
[----:B------:R-:W-:Y:S01]  /*1e00*/  LOP3.LUT R0, R11, 0x80000000, R10, 0x48, !PT ;  /* 0x800000000b007812 */ /* 0x000fe200078e480a */
[----:B------:R-:W-:Y:S06]  /*1e10*/  BRA `(.L_x_71) ;  /* 0x00000000000c7947 */ /* 0x000fec0003800000 */
.L_x_64:
[----:B------:R-:W0:Y:S01]  /*1e20*/  MUFU.RSQ R0, -QNAN ;  /* 0xffc0000000007908 */ /* 0x000e220000001400 */
[----:B------:R-:W-:Y:S05]  /*1e30*/  BRA `(.L_x_71) ;  /* 0x0000000000047947 */ /* 0x000fea0003800000 */
.L_x_63:
[----:B------:R-:W-:-:S07]  /*1e40*/  FADD.FTZ R0, R0, R3 ;  /* 0x0000000300007221 */ /* 0x000fce0000010000 */
.L_x_71:
[----:B------:R-:W-:Y:S05]  /*1e50*/  BSYNC.RECONVERGENT B1 ;  /* 0x0000000000017941 */ /* 0x000fea0003800200 */
.L_x_61:
[----:B------:R-:W-:-:S04]  /*1e60*/  HFMA2 R3, -RZ, RZ, 0, 0 ;  /* 0x00000000ff037431 */ /* 0x000fc800000001ff */
[----:B0-----:R-:W-:Y:S05]  /*1e70*/  RET.REL.NODEC R2 `(render_poly_bkg) ;  /* 0xffffffe002607950 */ /* 0x001fea0003c3ffff */
.L_x_72:
        /* <DEDUP_REMOVED lines=16> */
.L_x_120:


//--------------------- .text.render_exp_bkg      --------------------------
	.section	.text.render_exp_bkg,"ax",@progbits
	.align	128
        .global         render_exp_bkg
        .type           render_exp_bkg,@function
        .size           render_exp_bkg,(.L_x_121 - render_exp_bkg)
        .other          render_exp_bkg,@"STO_CUDA_ENTRY STV_DEFAULT"
render_exp_bkg:
.text.render_exp_bkg:
        /* <DEDUP_REMOVED lines=22> */
[----:B-1----:R-:W-:Y:S01]  /*0160*/  IMAD.MOV.U32 R4, RZ, RZ, RZ ;  /* 0x000000ffff047224 */ /* 0x002fe200078e00ff */
[----:B--2---:R-:W-:-:S05]  /*0170*/  IADD3 R7, PT, PT, RZ, -R5, RZ ;  /* 0x80000005ff077210 */ /* 0x004fca0007ffe0ff */
[----:B------:R-:W-:-:S04]  /*0180*/  IMAD R7, R7, UR8, RZ ;  /* 0x0000000807077c24 */ /* 0x000fc8000f8e02ff */
[----:B------:R-:W-:-:S06]  /*0190*/  IMAD.HI.U32 R5, R5, R7, R4 ;  /* 0x0000000705057227 */ /* 0x000fcc00078e0004 */
[----:B------:R-:W-:-:S05]  /*01a0*/  IMAD.HI.U32 R4, R5, R2, RZ ;  /* 0x0000000205047227 */ /* 0x000fca00078e00ff */
[----:B------:R-:W-:-:S05]  /*01b0*/  IADD3 R5, PT, PT, -R4, RZ, RZ ;  /* 0x000000ff04057210 */ /* 0x000fca0007ffe1ff */
[----:B------:R-:W-:-:S05]  /*01c0*/  IMAD R5, R5, UR8, R2 ;  /* 0x0000000805057c24 */ /* 0x000fca000f8e0202 */
[----:B------:R-:W-:-:S13]  /*01d0*/  ISETP.GE.U32.AND P0, PT, R5, UR8, PT ;  /* 0x0000000805007c0c */ /* 0x000fda000bf06070 */
[----:B------:R-:W-:Y:S01]  /*01e0*/  @P0 VIADD R5, R5, -UR8 ;  /* 0x8000000805050c36 */ /* 0x000fe20008000000 */
[----:B------:R-:W-:-:S04]  /*01f0*/  @P0 IADD3 R4, PT, PT, R4, 0x1, RZ ;  /* 0x0000000104040810 */ /* 0x000fc80007ffe0ff */
[----:B------:R-:W-:Y:S01]  /*0200*/  ISETP.GE.U32.AND P1, PT, R5, UR8, PT ;  /* 0x0000000805007c0c */ /* 0x000fe2000bf26070 */
[----:B------:R-:W-:-:S12]  /*0210*/  HFMA2 R5, -RZ, RZ, 0, 0 ;  /* 0x00000000ff057431 */ /* 0x000fd800000001ff */
[----:B------:R-:W-:Y:S01]  /*0220*/  @P1 VIADD R4, R4, 0x1 ;  /* 0x0000000104041836 */ /* 0x000fe20000000000 */
[----:B------:R-:W-:Y:S01]  /*0230*/  @!P2 LOP3.LUT R4, RZ, UR8, RZ, 0x33, !PT ;  /* 0x00000008ff04ac12 */ /* 0x000fe2000f8e33ff */
[----:B------:R-:W-:Y:S06]  /*0240*/  BRA `(.L_x_74) ;  /* 0x0000000000107947 */ /* 0x000fec0003800000 */
.L_x_73:
[----:B------:R-:W-:-:S07]  /*0250*/  MOV R0, 0x270 ;  /* 0x0000027000007802 */ /* 0x000fce0000000f00 */
[----:B0-----:R-:W-:Y:S05]  /*0260*/  CALL.REL.NOINC `($__internal_5_$__cuda_sm20_div_u64) ;  /* 0x0000000000a07944 */ /* 0x001fea0003c00000 */
[----:B------:R-:W-:Y:S01]  /*0270*/  IMAD.MOV.U32 R4, RZ, RZ, R6 ;  /* 0x000000ffff047224 */ /* 0x000fe200078e0006 */
[----:B------:R-:W-:-:S07]  /*0280*/  MOV R5, R7 ;  /* 0x0000000700057202 */ /* 0x000fce0000000f00 */
.L_x_74:
[----:B------:R-:W1:Y:S01]  /*0290*/  LDCU.64 UR6, c[0x0][0x3a0] ;  /* 0x00007400ff0677ac */ /* 0x000e620008000a00 */
[----:B------:R-:W-:Y:S01]  /*02a0*/  IADD3 R9, P0, PT, RZ, -R4, RZ ;  /* 0x80000004ff097210 */ /* 0x000fe20007f1e0ff */
[----:B------:R-:W-:Y:S01]  /*02b0*/  IMAD.MOV.U32 R3, RZ, RZ, RZ ;  /* 0x000000ffff037224 */ /* 0x000fe200078e00ff */
[C---:B------:R-:W-:Y:S01]  /*02c0*/  SHF.L.U32 R0, R4.reuse, 0x2, RZ ;  /* 0x0000000204007819 */ /* 0x040fe200000006ff */
[----:B------:R-:W2:Y:S02]  /*02d0*/  LDCU.128 UR8, c[0x0][0x390] ;  /* 0x00007200ff0877ac */ /* 0x000ea40008000c00 */
[--C-:B------:R-:W-:Y:S01]  /*02e0*/  IMAD.X R8, RZ, RZ, ~R5.reuse, P0 ;  /* 0x000000ffff087224 */ /* 0x100fe200000e0e05 */
[----:B------:R-:W-:Y:S01]  /*02f0*/  SHF.L.U64.HI R5, R4, 0x2, R5 ;  /* 0x0000000204057819 */ /* 0x000fe20000010205 */
[----:B------:R-:W3:Y:S02]  /*0300*/  LDCU.128 UR12, c[0x0][0x380] ;  /* 0x00007000ff0c77ac */ /* 0x000ee40008000c00 */
[----:B-1----:R-:W-:-:S02]  /*0310*/  IMAD R8, R8, UR6, RZ ;  /* 0x0000000608087c24 */ /* 0x002fc4000f8e02ff */
[----:B------:R-:W-:Y:S01]  /*0320*/  IMAD.WIDE.U32 R6, R9, UR6, R2 ;  /* 0x0000000609067c25 */ /* 0x000fe2000f8e0002 */
[----:B--2---:R-:W-:-:S03]  /*0330*/  IADD3 R10, P1, PT, R0, UR8, RZ ;  /* 0x00000008000a7c10 */ /* 0x004fc6000ff3e0ff */
[----:B------:R-:W-:Y:S01]  /*0340*/  IMAD R3, R9, UR7, R8 ;  /* 0x0000000709037c24 */ /* 0x000fe2000f8e0208 */
[----:B---3--:R-:W-:Y:S02]  /*0350*/  LEA R8, P0, R6, UR14, 0x2 ;  /* 0x0000000e06087c11 */ /* 0x008fe4000f8010ff */
[----:B------:R-:W-:Y:S02]  /*0360*/  IADD3.X R11, PT, PT, R5, UR9, RZ, P1, !PT ;  /* 0x00000009050b7c10 */ /* 0x000fe40008ffe4ff */
[----:B------:R-:W-:-:S04]  /*0370*/  IADD3 R3, PT, PT, R7, R3, RZ ;  /* 0x0000000307037210 */ /* 0x000fc80007ffe0ff */
[----:B------:R-:W-:Y:S01]  /*0380*/  LEA.HI.X R9, R6, UR15, R3, 0x2, P0 ;  /* 0x0000000f06097c11 */ /* 0x000fe200080f1403 */
[----:B0-----:R-:W2:Y:S04]  /*0390*/  LDG.E R11, desc[UR4][R10.64] ;  /* 0x000000040a0b7981 */ /* 0x001ea8000c1e1900 */
[----:B------:R-:W2:Y:S01]  /*03a0*/  LDG.E R8, desc[UR4][R8.64] ;  /* 0x0000000408087981 */ /* 0x000ea2000c1e1900 */
[----:B------:R-:W-:Y:S02]  /*03b0*/  IADD3 R6, P0, PT, R0, UR10, RZ ;  /* 0x0000000a00067c10 */ /* 0x000fe4000ff1e0ff */
[----:B------:R-:W-:Y:S02]  /*03c0*/  LEA R4, P1, R2, UR12, 0x2 ;  /* 0x0000000c02047c11 */ /* 0x000fe4000f8210ff */
[----:B------:R-:W-:-:S02]  /*03d0*/  IADD3.X R7, PT, PT, R5, UR11, RZ, P0, !PT ;  /* 0x0000000b05077c10 */ /* 0x000fc400087fe4ff */
[----:B------:R-:W-:-:S03]  /*03e0*/  LEA.HI.X R5, R2, UR13, RZ, 0x2, P1 ;  /* 0x0000000d02057c11 */ /* 0x000fc600088f14ff */
[----:B------:R0:W3:Y:S04]  /*03f0*/  LDG.E R6, desc[UR4][R6.64] ;  /* 0x0000000406067981 */ /* 0x0000e8000c1e1900 */
[----:B------:R-:W3:Y:S01]  /*0400*/  LDG.E R13, desc[UR4][R4.64] ;  /* 0x00000004040d7981 */ /* 0x000ee2000c1e1900 */
[----:B------:R-:W-:Y:S01]  /*0410*/  IMAD.MOV.U32 R3, RZ, RZ, 0x3bbb989d ;  /* 0x3bbb989dff037424 */ /* 0x000fe200078e00ff */
[----:B------:R-:W-:Y:S01]  /*0420*/  MOV R15, 0x437c0000 ;  /* 0x437c0000000f7802 */ /* 0x000fe20000000f00 */
[----:B--2---:R-:W-:-:S04]  /*0430*/  FMUL R0, R8, R11 ;  /* 0x0000000b08007220 */ /* 0x004fc80000400000 */
[----:B------:R-:W-:-:S04]  /*0440*/  FFMA.SAT R2, R0, R3, 0.5 ;  /* 0x3f00000000027423 */ /* 0x000fc80000002003 */
[----:B------:R-:W-:-:S04]  /*0450*/  FFMA.RM R2, R2, R15, 12582913 ;  /* 0x4b40000102027423 */ /* 0x000fc8000000400f */
[C---:B------:R-:W-:Y:S01]  /*0460*/  FADD R3, R2.reuse, -12583039 ;  /* 0xcb40007f02037421 */ /* 0x040fe20000000000 */
[----:B------:R-:W-:-:S03]  /*0470*/  IMAD.SHL.U32 R2, R2, 0x800000, RZ ;  /* 0x0080000002027824 */ /* 0x000fc600078e00ff */
[----:B------:R-:W-:-:S04]  /*0480*/  FFMA R3, R0, 1.4426950216293334961, -R3 ;  /* 0x3fb8aa3b00037823 */ /* 0x000fc80000000803 */
[----:B------:R-:W-:-:S06]  /*0490*/  FFMA R3, R0, 1.925963033500011079e-08, R3 ;  /* 0x32a5706000037823 */ /* 0x000fcc0000000003 */
[----:B------:R-:W0:Y:S02]  /*04a0*/  MUFU.EX2 R3, R3 ;  /* 0x0000000300037308 */ /* 0x000e240000000800 */
[----:B0-----:R-:W-:-:S04]  /*04b0*/  FMUL R7, R2, R3 ;  /* 0x0000000302077220 */ /* 0x001fc80000400000 */
[----:B---3--:R-:W-:-:S05]  /*04c0*/  FFMA R7, R6, R7, R13 ;  /* 0x0000000706077223 */ /* 0x008fca000000000d */
[----:B------:R-:W-:Y:S01]  /*04d0*/  STG.E desc[UR4][R4.64], R7 ;  /* 0x0000000704007986 */ /* 0x000fe2000c101904 */
[----:B------:R-:W-:Y:S05]  /*04e0*/  EXIT ;  /* 0x000000000000794d */ /* 0x000fea0003800000 */
        .weak           $__internal_5_$__cuda_sm20_div_u64
        .type           $__internal_5_$__cuda_sm20_div_u64,@function
        .size           $__internal_5_$__cuda_sm20_div_u64,(.L_x_121 - $__internal_5_$__cuda_sm20_div_u64)
$__internal_5_$__cuda_sm20_div_u64:
        /* <DEDUP_REMOVED lines=41> */
[----:B------:R-:W-:Y:S01]  /*0780*/  IMAD R7, R9, R5, R7 ;  /* 0x0000000509077224 */ /* 0x000fe200078e0207 */
[----:B------:R-:W-:-:S03]  /*0790*/  IADD3 R13, P1, PT, -R6, R2, RZ ;  /* 0x00000002060d7210 */ /* 0x000fc60007f3e1ff */
[-C--:B------:R-:W-:Y:S01]  /*07a0*/  IMAD R7, R11, R4.reuse, R7 ;  /* 0x000000040b077224 */ /* 0x080fe200078e0207 */
[----:B------:R-:W-:-:S03]  /*07b0*/  ISETP.GE.U32.AND P0, PT, R13, R4, PT ;  /* 0x000000040d00720c */ /* 0x000fc60003f06070 */
[----:B------:R-:W-:Y:S01]  /*07c0*/  IMAD.X R12, RZ, RZ, ~R7, P1 ;  /* 0x000000ffff0c7224 */ /* 0x000fe200008e0e07 */
[----:B------:R-:W-:Y:S02]  /*07d0*/  IADD3 R6, P1, PT, R9, 0x1, RZ ;  /* 0x0000000109067810 */ /* 0x000fe40007f3e0ff */
[----:B------:R-:W-:Y:S02]  /*07e0*/  IADD3 R7, P2, PT, R13, -R4, RZ ;  /* 0x800000040d077210 */ /* 0x000fe40007f5e0ff */
[CC--:B------:R-:W-:Y:S01]  /*07f0*/  ISETP.GE.U32.AND.EX P0, PT, R12.reuse, R5.reuse, PT, P0 ;  /* 0x000000050c00720c */ /* 0x0c0fe20003f06100 */
[----:B------:R-:W-:Y:S01]  /*0800*/  IMAD.X R8, RZ, RZ, R11, P1 ;  /* 0x000000ffff087224 */ /* 0x000fe200008e060b */
[----:B------:R-:W-:Y:S02]  /*0810*/  IADD3.X R10, PT, PT, R12, ~R5, RZ, P2, !PT ;  /* 0x800000050c0a7210 */ /* 0x000fe400017fe4ff */
[----:B------:R-:W-:Y:S02]  /*0820*/  SEL R7, R7, R13, P0 ;  /* 0x0000000d07077207 */ /* 0x000fe40000000000 */
[----:B------:R-:W-:-:S02]  /*0830*/  SEL R9, R6, R9, P0 ;  /* 0x0000000906097207 */ /* 0x000fc40000000000 */
[----:B------:R-:W-:Y:S02]  /*0840*/  SEL R10, R10, R12, P0 ;  /* 0x0000000c0a0a7207 */ /* 0x000fe40000000000 */
[----:B------:R-:W-:Y:S02]  /*0850*/  SEL R8, R8, R11, P0 ;  /* 0x0000000b08087207 */ /* 0x000fe40000000000 */
[----:B------:R-:W-:Y:S02]  /*0860*/  ISETP.GE.U32.AND P0, PT, R7, R4, PT ;  /* 0x000000040700720c */ /* 0x000fe40003f06070 */
[----:B------:R-:W-:Y:S02]  /*0870*/  IADD3 R6, P2, PT, R9, 0x1, RZ ;  /* 0x0000000109067810 */ /* 0x000fe40007f5e0ff */
[----:B------:R-:W-:Y:S01]  /*0880*/  ISETP.NE.U32.AND P1, PT, R4, RZ, PT ;  /* 0x000000ff0400720c */ /* 0x000fe20003f25070 */
[----:B------:R-:W-:Y:S01]  /*0890*/  IMAD.MOV.U32 R4, RZ, RZ, R0 ;  /* 0x000000ffff047224 */ /* 0x000fe200078e0000 */
[----:B------:R-:W-:-:S02]  /*08a0*/  ISETP.GE.U32.AND.EX P0, PT, R10, R5, PT, P0 ;  /* 0x000000050a00720c */ /* 0x000fc40003f06100 */
[-C--:B------:R-:W-:Y:S02]  /*08b0*/  IADD3.X R7, PT, PT, RZ, R8.reuse, RZ, P2, !PT ;  /* 0x00000008ff077210 */ /* 0x080fe400017fe4ff */
[----:B------:R-:W-:Y:S02]  /*08c0*/  ISETP.NE.AND.EX P1, PT, R5, RZ, PT, P1 ;  /* 0x000000ff0500720c */ /* 0x000fe40003f25310 */
[----:B------:R-:W-:Y:S02]  /*08d0*/  MOV R5, 0x0 ;  /* 0x0000000000057802 */ /* 0x000fe40000000f00 */
[----:B------:R-:W-:Y:S02]  /*08e0*/  SEL R6, R6, R9, P0 ;  /* 0x0000000906067207 */ /* 0x000fe40000000000 */
[----:B------:R-:W-:Y:S02]  /*08f0*/  SEL R7, R7, R8, P0 ;  /* 0x0000000807077207 */ /* 0x000fe40000000000 */
[----:B------:R-:W-:-:S02]  /*0900*/  SEL R6, R6, 0xffffffff, P1 ;  /* 0xffffffff06067807 */ /* 0x000fc40000800000 */
[----:B------:R-:W-:Y:S01]  /*0910*/  SEL R7, R7, 0xffffffff, P1 ;  /* 0xffffffff07077807 */ /* 0x000fe20000800000 */
[----:B------:R-:W-:Y:S06]  /*0920*/  RET.REL.NODEC R4 `(render_exp_bkg) ;  /* 0xfffffff404b47950 */ /* 0x000fec0003c3ffff */
.L_x_75:
        /* <DEDUP_REMOVED lines=13> */
.L_x_121:


//--------------------- .text.render_peaks        --------------------------
	.section	.text.render_peaks,"ax",@progbits
	.align	128
        .global         render_peaks
        .type           render_peaks,@function
        .size           render_peaks,(.L_x_125 - render_peaks)
        .other          render_peaks,@"STO_CUDA_ENTRY STV_DEFAULT"
render_peaks:
.text.render_peaks:
        /* <DEDUP_REMOVED lines=9> */
[----:B------:R-:W-:Y:S01]  /*0090*/  MOV R0, UR5 ;  /* 0x0000000500007c02 */ /* 0x000fe20008000f00 */
        /* <DEDUP_REMOVED lines=8> */
[----:B------:R-:W-:Y:S02]  /*0120*/  ISETP.NE.U32.AND P2, PT, RZ, UR10, PT ;  /* 0x0000000aff007c0c */ /* 0x000fe4000bf45070 */
[----:B------:R-:W-:-:S05]  /*0130*/  MOV R9, RZ ;  /* 0x000000ff00097202 */ /* 0x000fca0000000f00 */
[----:B-1----:R-:W1:Y:S02]  /*0140*/  MUFU.RCP R0, R0 ;  /* 0x0000000000007308 */ /* 0x002e640000001000 */
[----:B-1----:R-:W-:-:S06]  /*0150*/  IADD3 R2, PT, PT, R0, 0xffffffe, RZ ;  /* 0x0ffffffe00027810 */ /* 0x002fcc0007ffe0ff */
[----:B------:R1:W2:Y:S02]  /*0160*/  F2I.FTZ.U32.TRUNC.NTZ R3, R2 ;  /* 0x0000000200037305 */ /* 0x0002a4000021f000 */
[----:B-1----:R-:W-:Y:S02]  /*0170*/  HFMA2 R2, -RZ, RZ, 0, 0 ;  /* 0x00000000ff027431 */ /* 0x002fe400000001ff */
[----:B--2---:R-:W-:-:S04]  /*0180*/  IMAD.MOV R7, RZ, RZ, -R3 ;  /* 0x000000ffff077224 */ /* 0x004fc800078e0a03 */
[----:B------:R-:W-:-:S04]  /*0190*/  IMAD R7, R7, UR10, RZ ;  /* 0x0000000a07077c24 */ /* 0x000fc8000f8e02ff */
[----:B------:R-:W-:-:S06]  /*01a0*/  IMAD.HI.U32 R3, R3, R7, R2 ;  /* 0x0000000703037227 */ /* 0x000fcc00078e0002 */
[----:B------:R-:W-:-:S04]  /*01b0*/  IMAD.HI.U32 R8, R3, R4, RZ ;  /* 0x0000000403087227 */ /* 0x000fc800078e00ff */
[----:B------:R-:W-:-:S04]  /*01c0*/  IMAD.MOV R3, RZ, RZ, -R8 ;  /* 0x000000ffff037224 */ /* 0x000fc800078e0a08 */
[----:B------:R-:W-:-:S05]  /*01d0*/  IMAD R3, R3, UR10, R4 ;  /* 0x0000000a03037c24 */ /* 0x000fca000f8e0204 */
[----:B------:R-:W-:-:S13]  /*01e0*/  ISETP.GE.U32.AND P0, PT, R3, UR10, PT ;  /* 0x0000000a03007c0c */ /* 0x000fda000bf06070 */
[----:B------:R-:W-:Y:S02]  /*01f0*/  @P0 IADD3 R3, PT, PT, R3, -UR10, RZ ;  /* 0x8000000a03030c10 */ /* 0x000fe4000fffe0ff */
[----:B------:R-:W-:Y:S02]  /*0200*/  @P0 IADD3 R8, PT, PT, R8, 0x1, RZ ;  /* 0x0000000108080810 */ /* 0x000fe40007ffe0ff */
[----:B------:R-:W-:-:S13]  /*0210*/  ISETP.GE.U32.AND P1, PT, R3, UR10, PT ;  /* 0x0000000a03007c0c */ /* 0x000fda000bf26070 */
[----:B------:R-:W-:Y:S01]  /*0220*/  @P1 VIADD R8, R8, 0x1 ;  /* 0x0000000108081836 */ /* 0x000fe20000000000 */
[----:B------:R-:W-:Y:S01]  /*0230*/  @!P2 LOP3.LUT R8, RZ, UR10, RZ, 0x33, !PT ;  /* 0x0000000aff08ac12 */ /* 0x000fe2000f8e33ff */
[----:B------:R-:W-:Y:S06]  /*0240*/  BRA `(.L_x_77) ;  /* 0x0000000000087947 */ /* 0x000fec0003800000 */
.L_x_76:
[----:B------:R-:W-:-:S07]  /*0250*/  MOV R0, 0x270 ;  /* 0x0000027000007802 */ /* 0x000fce0000000f00 */
[----:B0-----:R-:W-:Y:S05]  /*0260*/  CALL.REL.NOINC `($__internal_6_$__cuda_sm20_div_u64) ;  /* 0x0000001400c07944 */ /* 0x001fea0003c00000 */
.L_x_77:
[----:B------:R-:W1:Y:S01]  /*0270*/  LDCU.64 UR6, c[0x0][0x3a8] ;  /* 0x00007500ff0677ac */ /* 0x000e620008000a00 */
[----:B------:R-:W2:Y:S01]  /*0280*/  LDCU.64 UR8, c[0x0][0x3c8] ;  /* 0x00007900ff0877ac */ /* 0x000ea20008000a00 */
[----:B-1----:R-:W-:-:S04]  /*0290*/  LEA R10, P0, R8, UR6, 0x4 ;  /* 0x00000006080a7c11 */ /* 0x002fc8000f8020ff */
[----:B------:R-:W-:Y:S01]  /*02a0*/  LEA.HI.X R11, R8, UR7, R9, 0x4, P0 ;  /* 0x00000007080b7c11 */ /* 0x000fe200080f2409 */
[----:B------:R-:W1:Y:S04]  /*02b0*/  LDCU.64 UR6, c[0x0][0x3b8] ;  /* 0x00007700ff0677ac */ /* 0x000e680008000a00 */
[----:B0-----:R-:W3:Y:S04]  /*02c0*/  LDG.E.64 R2, desc[UR4][R10.64] ;  /* 0x000000040a027981 */ /* 0x001ee8000c1e1b00 */
[----:B------:R-:W3:Y:S01]  /*02d0*/  LDG.E.64 R6, desc[UR4][R10.64+0x8] ;  /* 0x000008040a067981 */ /* 0x000ee2000c1e1b00 */
[----:B------:R-:W-:Y:S01]  /*02e0*/  IADD3 R15, P0, PT, RZ, -R8, RZ ;  /* 0x80000008ff0f7210 */ /* 0x000fe20007f1e0ff */
[----:B------:R-:W-:Y:S01]  /*02f0*/  IMAD.MOV.U32 R5, RZ, RZ, RZ ;  /* 0x000000ffff057224 */ /* 0x000fe200078e00ff */
[----:B------:R-:W-:Y:S01]  /*0300*/  BSSY.RECONVERGENT B0, `(.L_x_78) ;  /* 0x0000161000007945 */ /* 0x000fe20003800200 */
[----:B------:R-:W-:Y:S01]  /*0310*/  IMAD.MOV.U32 R18, RZ, RZ, RZ ;  /* 0x000000ffff127224 */ /* 0x000fe200078e00ff */
[----:B------:R-:W-:Y:S01]  /*0320*/  IADD3.X R0, PT, PT, RZ, ~R9, RZ, P0, !PT ;  /* 0x80000009ff007210 */ /* 0x000fe200007fe4ff */
[----:B--2---:R-:W-:-:S04]  /*0330*/  IMAD.WIDE.U32 R8, R15, UR8, R4 ;  /* 0x000000080f087c25 */ /* 0x004fc8000f8e0004 */
[----:B------:R-:W-:-:S04]  /*0340*/  IMAD R0, R0, UR8, RZ ;  /* 0x0000000800007c24 */ /* 0x000fc8000f8e02ff */
[----:B------:R-:W-:-:S05]  /*0350*/  IMAD R15, R15, UR9, R0 ;  /* 0x000000090f0f7c24 */ /* 0x000fca000f8e0200 */
[----:B------:R-:W-:Y:S02]  /*0360*/  IADD3 R9, PT, PT, R9, R15, RZ ;  /* 0x0000000f09097210 */ /* 0x000fe40007ffe0ff */
[----:B---3--:R-:W-:-:S04]  /*0370*/  IADD3 R13, P1, PT, R2, R6, RZ ;  /* 0x00000006020d7210 */ /* 0x008fc80007f3e0ff */
[----:B------:R-:W-:Y:S02]  /*0380*/  ISETP.GE.U32.AND P0, PT, R2, R13, PT ;  /* 0x0000000d0200720c */ /* 0x000fe40003f06070 */
[C---:B------:R-:W-:Y:S02]  /*0390*/  IADD3.X R11, PT, PT, R3.reuse, R7, RZ, P1, !PT ;  /* 0x00000007030b7210 */ /* 0x040fe40000ffe4ff */
[C---:B-1----:R-:W-:Y:S02]  /*03a0*/  LEA R20, P1, R8.reuse, UR6, 0x2 ;  /* 0x0000000608147c11 */ /* 0x042fe4000f8210ff */
[----:B------:R-:W-:Y:S02]  /*03b0*/  ISETP.GE.U32.AND.EX P0, PT, R3, R11, PT, P0 ;  /* 0x0000000b0300720c */ /* 0x000fe40003f06100 */
[----:B------:R-:W-:-:S11]  /*03c0*/  LEA.HI.X R21, R8, UR7, R9, 0x2, P1 ;  /* 0x0000000708157c11 */ /* 0x000fd600088f1409 */
[----:B------:R-:W-:Y:S05]  /*03d0*/  @P0 BRA `(.L_x_79) ;  /* 0x00000014004c0947 */ /* 0x000fea0003800000 */
[----:B------:R0:W5:Y:S01]  /*03e0*/  LDG.E R17, desc[UR4][R20.64] ;  /* 0x0000000414117981 */ /* 0x000162000c1e1900 */
[----:B------:R-:W1:Y:S01]  /*03f0*/  LDCU.128 UR8, c[0x0][0x380] ;  /* 0x00007000ff0877ac */ /* 0x000e620008000c00 */
[C---:B------:R-:W-:Y:S01]  /*0400*/  SHF.L.U32 R12, R2.reuse, 0x2, RZ ;  /* 0x00000002020c7819 */ /* 0x040fe200000006ff */
[----:B------:R-:W-:Y:S01]  /*0410*/  IMAD.MOV.U32 R18, RZ, RZ, RZ ;  /* 0x000000ffff127224 */ /* 0x000fe200078e00ff */
[----:B------:R-:W-:Y:S01]  /*0420*/  SHF.L.U64.HI R2, R2, 0x2, R3 ;  /* 0x0000000202027819 */ /* 0x000fe20000010203 */
[----:B------:R-:W2:Y:S01]  /*0430*/  LDCU.128 UR12, c[0x0][0x390] ;  /* 0x00007200ff0c77ac */ /* 0x000ea20008000c00 */
[----:B------:R-:W-:Y:S02]  /*0440*/  MOV R8, R6 ;  /* 0x0000000600087202 */ /* 0x000fe40000000f00 */
[C---:B-1----:R-:W-:Y:S02]  /*0450*/  IADD3 R15, P0, PT, R12.reuse, UR8, RZ ;  /* 0x000000080c0f7c10 */ /* 0x042fe4000ff1e0ff */
[----:B------:R-:W-:-:S02]  /*0460*/  IADD3 R16, P3, PT, R12, UR10, RZ ;  /* 0x0000000a0c107c10 */ /* 0x000fc4000ff7e0ff */
[C---:B--2---:R-:W-:Y:S02]  /*0470*/  IADD3 R14, P1, PT, R12.reuse, UR12, RZ ;  /* 0x0000000c0c0e7c10 */ /* 0x044fe4000ff3e0ff */
[----:B------:R-:W-:Y:S02]  /*0480*/  IADD3 R12, P2, PT, R12, UR14, RZ ;  /* 0x0000000e0c0c7c10 */ /* 0x000fe4000ff5e0ff */
[C---:B------:R-:W-:Y:S02]  /*0490*/  IADD3.X R10, PT, PT, R2.reuse, UR9, RZ, P0, !PT ;  /* 0x00000009020a7c10 */ /* 0x040fe400087fe4ff */
[C---:B------:R-:W-:Y:S02]  /*04a0*/  IADD3.X R13, PT, PT, R2.reuse, UR11, RZ, P3, !PT ;  /* 0x0000000b020d7c10 */ /* 0x040fe40009ffe4ff */
[C---:B------:R-:W-:Y:S02]  /*04b0*/  IADD3.X R11, PT, PT, R2.reuse, UR13, RZ, P1, !PT ;  /* 0x0000000d020b7c10 */ /* 0x040fe40008ffe4ff */
[----:B0-----:R-:W-:-:S07]  /*04c0*/  IADD3.X R9, PT, PT, R2, UR15, RZ, P2, !PT ;  /* 0x0000000f02097c10 */ /* 0x001fce00097fe4ff */
.L_x_98:
[----:B------:R-:W-:Y:S02]  /*04d0*/  MOV R2, R14 ;  /* 0x0000000e00027202 */ /* 0x000fe40000000f00 */
[----:B------:R-:W-:-:S05]  /*04e0*/  MOV R3, R11 ;  /* 0x0000000b00037202 */ /* 0x000fca0000000f00 */
[----:B------:R0:W2:Y:S02]  /*04f0*/  LDG.E R21, desc[UR4][R2.64] ;  /* 0x0000000402157981 */ /* 0x0000a4000c1e1900 */
[----:B0-----:R-:W-:Y:S01]  /*0500*/  IMAD.MOV.U32 R2, RZ, RZ, R16 ;  /* 0x000000ffff027224 */ /* 0x001fe200078e0010 */
[----:B------:R-:W-:-:S05]  /*0510*/  MOV R3, R13 ;  /* 0x0000000d00037202 */ /* 0x000fca0000000f00 */
[----:B------:R-:W3:Y:S01]  /*0520*/  LDG.E R0, desc[UR4][R2.64] ;  /* 0x0000000402007981 */ /* 0x000ee2000c1e1900 */
[----:B------:R-:W-:Y:S01]  /*0530*/  MOV R22, R12 ;  /* 0x0000000c00167202 */ /* 0x000fe20000000f00 */
[----:B------:R-:W-:-:S05]  /*0540*/  IMAD.MOV.U32 R23, RZ, RZ, R9 ;  /* 0x000000ffff177224 */ /* 0x000fca00078e0009 */
[----:B-----5:R0:W5:Y:S01]  /*0550*/  LDG.E R6, desc[UR4][R22.64] ;  /* 0x0000000416067981 */ /* 0x020162000c1e1900 */
[----:B------:R-:W-:Y:S01]  /*0560*/  BSSY.RECONVERGENT B1, `(.L_x_80) ;  /* 0x0000010000017945 */ /* 0x000fe20003800200 */
[C---:B--2---:R-:W-:Y:S01]  /*0570*/  FMUL R19, R21.reuse, 0.5 ;  /* 0x3f00000015137820 */ /* 0x044fe20000400000 */
[----:B------:R-:W-:-:S03]  /*0580*/  FMUL R21, R21, 0.42466089129447937012 ;  /* 0x3ed96d2715157820 */ /* 0x000fc60000400000 */
[----:B------:R-:W1:Y:S01]  /*0590*/  MUFU.RCP R20, R19 ;  /* 0x0000001300147308 */ /* 0x000e620000001000 */
[----:B---3--:R-:W-:-:S07]  /*05a0*/  FADD R0, R17, -R0 ;  /* 0x8000000011007221 */ /* 0x008fce0000000000 */
[----:B------:R-:W2:Y:S01]  /*05b0*/  FCHK P0, R0, R19 ;  /* 0x0000001300007302 */ /* 0x000ea20000000000 */
[----:B-1----:R-:W-:-:S04]  /*05c0*/  FFMA R25, -R19, R20, 1 ;  /* 0x3f80000013197423 */ /* 0x002fc80000000114 */
[----:B------:R-:W-:-:S04]  /*05d0*/  FFMA R25, R20, R25, R20 ;  /* 0x0000001914197223 */ /* 0x000fc80000000014 */
[----:B------:R-:W-:-:S04]  /*05e0*/  FFMA R20, R0, R25, RZ ;  /* 0x0000001900147223 */ /* 0x000fc800000000ff */
[----:B------:R-:W-:-:S04]  /*05f0*/  FFMA R24, -R19, R20, R0 ;  /* 0x0000001413187223 */ /* 0x000fc80000000100 */
[----:B------:R-:W-:Y:S01]  /*0600*/  FFMA R2, R25, R24, R20 ;  /* 0x0000001819027223 */ /* 0x000fe20000000014 */
[----:B0-2---:R-:W-:Y:S06]  /*0610*/  @!P0 BRA `(.L_x_81) ;  /* 0x0000000000108947 */ /* 0x005fec0003800000 */
[----:B------:R-:W-:Y:S02]  /*0620*/  MOV R3, R19 ;  /* 0x0000001300037202 */ /* 0x000fe40000000f00 */
[----:B------:R-:W-:-:S07]  /*0630*/  MOV R22, 0x650 ;  /* 0x0000065000167802 */ /* 0x000fce0000000f00 */
[----:B-----5:R-:W-:Y:S05]  /*0640*/  CALL.REL.NOINC `($__internal_9_$__cuda_sm3x_div_rn_noftz_f32_slowpath) ;  /* 0x0000001c00087944 */ /* 0x020fea0003c00000 */
[----:B------:R-:W-:-:S07]  /*0650*/  MOV R2, R20 ;  /* 0x0000001400027202 */ /* 0x000fce0000000f00 */
.L_x_81:
[----:B------:R-:W-:Y:S05]  /*0660*/  BSYNC.RECONVERGENT B1 ;  /* 0x0000000000017941 */ /* 0x000fea0003800200 */
.L_x_80:
[----:B------:R-:W-:Y:S01]  /*0670*/  FSETP.NEU.AND P0, PT, R2, 1, PT ;  /* 0x3f8000000200780b */ /* 0x000fe20003f0d000 */
[----:B------:R-:W-:Y:S01]  /*0680*/  BSSY.RECONVERGENT B1, `(.L_x_82) ;  /* 0x0000045000017945 */ /* 0x000fe20003800200 */
[----:B------:R-:W-:Y:S01]  /*0690*/  FMUL R19, R19, 3.1415927410125732422 ;  /* 0x40490fdb13137820 */ /* 0x000fe20000400000 */
[----:B------:R-:W-:-:S10]  /*06a0*/  IMAD.MOV.U32 R20, RZ, RZ, 0x3f800000 ;  /* 0x3f800000ff147424 */ /* 0x000fd400078e00ff */
[----:B------:R-:W-:Y:S05]  /*06b0*/  @!P0 BRA `(.L_x_83) ;  /* 0x0000000400048947 */ /* 0x000fea0003800000 */
[----:B------:R-:W-:-:S13]  /*06c0*/  FSETP.NAN.AND P0, PT, |R2|, |R2|, PT ;  /* 0x400000020200720b */ /* 0x000fda0003f08200 */
[----:B------:R-:W-:Y:S01]  /*06d0*/  @P0 FADD R20, R2, 2 ;  /* 0x4000000002140421 */ /* 0x000fe20000000000 */
[----:B------:R-:W-:Y:S06]  /*06e0*/  @P0 BRA `(.L_x_83) ;  /* 0x0000000000f80947 */ /* 0x000fec0003800000 */
[C---:B------:R-:W-:Y:S01]  /*06f0*/  FMUL R3, |R2|.reuse, 16777216 ;  /* 0x4b80000002037820 */ /* 0x040fe20000400200 */
[----:B------:R-:W-:Y:S01]  /*0700*/  FSETP.GEU.AND P0, PT, |R2|, 1.175494350822287508e-38, PT ;  /* 0x008000000200780b */ /* 0x000fe20003f0e200 */
[----:B------:R-:W-:-:S03]  /*0710*/  IMAD.MOV.U32 R27, RZ, RZ, 0x3a2c32e4 ;  /* 0x3a2c32e4ff1b7424 */ /* 0x000fc600078e00ff */
[----:B------:R-:W-:Y:S02]  /*0720*/  FSEL R3, R3, |R2|, !P0 ;  /* 0x4000000203037208 */ /* 0x000fe40004000000 */
[----:B------:R-:W-:Y:S02]  /*0730*/  FSEL R24, RZ, -24, P0 ;  /* 0xc1c00000ff187808 */ /* 0x000fe40000000000 */
[----:B------:R-:W-:Y:S02]  /*0740*/  IADD3 R20, PT, PT, R3, -0x3f3504f3, RZ ;  /* 0xc0cafb0d03147810 */ /* 0x000fe40007ffe0ff */
[----:B------:R-:W-:Y:S02]  /*0750*/  FSETP.NEU.AND P0, PT, |R2|, +INF , PT ;  /* 0x7f8000000200780b */ /* 0x000fe40003f0d200 */
[----:B------:R-:W-:Y:S02]  /*0760*/  LOP3.LUT R22, R20, 0xff800000, RZ, 0xc0, !PT ;  /* 0xff80000014167812 */ /* 0x000fe400078ec0ff */
[----:B------:R-:W-:-:S02]  /*0770*/  FSETP.NEU.AND P0, PT, R2, RZ, P0 ;  /* 0x000000ff0200720b */ /* 0x000fc4000070d000 */
[-C--:B------:R-:W-:Y:S02]  /*0780*/  IADD3 R23, PT, PT, R3, -R22.reuse, RZ ;  /* 0x8000001603177210 */ /* 0x080fe40007ffe0ff */
[----:B------:R-:W-:-:S03]  /*0790*/  I2FP.F32.S32 R25, R22 ;  /* 0x0000001600197245 */ /* 0x000fc60000201400 */
[C---:B------:R-:W-:Y:S01]  /*07a0*/  FADD R3, R23.reuse, 1 ;  /* 0x3f80000017037421 */ /* 0x040fe20000000000 */
[----:B------:R-:W-:Y:S01]  /*07b0*/  FADD R23, R23, -1 ;  /* 0xbf80000017177421 */ /* 0x000fe20000000000 */
[----:B------:R-:W-:-:S03]  /*07c0*/  FFMA R25, R25, 1.1920928955078125e-07, R24 ;  /* 0x3400000019197823 */ /* 0x000fc60000000018 */
[----:B------:R-:W-:Y:S01]  /*07d0*/  FADD R20, R23, R23 ;  /* 0x0000001717147221 */ /* 0x000fe20000000000 */
[----:B------:R-:W0:Y:S01]  /*07e0*/  MUFU.RCP R3, R3 ;  /* 0x0000000300037308 */ /* 0x000e220000001000 */
[----:B------:R-:W-:Y:S02]  /*07f0*/  @!P0 FADD R2, R2, R2 ;  /* 0x0000000202028221 */ /* 0x000fe40000000000 */
[----:B0-----:R-:W-:-:S04]  /*0800*/  FMUL R20, R3, R20 ;  /* 0x0000001403147220 */ /* 0x001fc80000400000 */
[----:B------:R-:W-:Y:S01]  /*0810*/  FADD R22, R23, -R20 ;  /* 0x8000001417167221 */ /* 0x000fe20000000000 */
[----:B------:R-:W-:-:S03]  /*0820*/  FMUL R24, R20, R20 ;  /* 0x0000001414187220 */ /* 0x000fc60000400000 */
[----:B------:R-:W-:-:S04]  /*0830*/  FADD R22, R22, R22 ;  /* 0x0000001616167221 */ /* 0x000fc80000000000 */
[----:B------:R-:W-:Y:S01]  /*0840*/  FFMA R26, R23, -R20, R22 ;  /* 0x80000014171a7223 */ /* 0x000fe20000000016 */
[----:B------:R-:W-:Y:S01]  /*0850*/  FFMA R22, R20, 1.4426950216293334961, R25 ;  /* 0x3fb8aa3b14167823 */ /* 0x000fe20000000019 */
[C---:B------:R-:W-:Y:S02]  /*0860*/  FFMA R23, R24.reuse, R27, 0.0032181653659790754318 ;  /* 0x3b52e7db18177423 */ /* 0x040fe4000000001b */
[----:B------:R-:W-:Y:S01]  /*0870*/  FMUL R3, R3, R26 ;  /* 0x0000001a03037220 */ /* 0x000fe20000400000 */
[----:B------:R-:W-:Y:S01]  /*0880*/  FADD R25, R25, -R22 ;  /* 0x8000001619197221 */ /* 0x000fe20000000000 */
[----:B------:R-:W-:-:S03]  /*0890*/  FFMA R23, R24, R23, 0.018033718690276145935 ;  /* 0x3c93bb7318177423 */ /* 0x000fc60000000017 */
[----:B------:R-:W-:Y:S01]  /*08a0*/  FFMA R26, R20, 1.4426950216293334961, R25 ;  /* 0x3fb8aa3b141a7823 */ /* 0x000fe20000000019 */
[----:B------:R-:W-:-:S03]  /*08b0*/  FFMA R23, R24, R23, 0.12022458761930465698 ;  /* 0x3df6384f18177423 */ /* 0x000fc60000000017 */
[----:B------:R-:W-:Y:S01]  /*08c0*/  FFMA R25, R3, 1.4426950216293334961, R26 ;  /* 0x3fb8aa3b03197823 */ /* 0x000fe2000000001a */
[----:B------:R-:W-:-:S03]  /*08d0*/  FMUL R23, R24, R23 ;  /* 0x0000001718177220 */ /* 0x000fc60000400000 */
[----:B------:R-:W-:Y:S01]  /*08e0*/  FFMA R26, R20, 1.9251366722983220825e-08, R25 ;  /* 0x32a55e34141a7823 */ /* 0x000fe20000000019 */
[----:B------:R-:W-:-:S04]  /*08f0*/  FMUL R24, R23, 3 ;  /* 0x4040000017187820 */ /* 0x000fc80000400000 */
[----:B------:R-:W-:-:S04]  /*0900*/  FFMA R24, R3, R24, R26 ;  /* 0x0000001803187223 */ /* 0x000fc8000000001a */
[----:B------:R-:W-:-:S04]  /*0910*/  FFMA R23, R20, R23, R24 ;  /* 0x0000001714177223 */ /* 0x000fc80000000018 */
[----:B------:R-:W-:-:S04]  /*0920*/  FADD R25, R22, R23 ;  /* 0x0000001716197221 */ /* 0x000fc80000000000 */
[----:B------:R-:W-:Y:S01]  /*0930*/  FMUL R20, R25, 2 ;  /* 0x4000000019147820 */ /* 0x000fe20000400000 */
[----:B------:R-:W-:-:S03]  /*0940*/  FADD R22, -R22, R25 ;  /* 0x0000001916167221 */ /* 0x000fc60000000100 */
[----:B------:R-:W0:Y:S01]  /*0950*/  FRND R3, R20 ;  /* 0x0000001400037307 */ /* 0x000e220000201000 */
[----:B------:R-:W-:Y:S01]  /*0960*/  FADD R22, R23, -R22 ;  /* 0x8000001617167221 */ /* 0x000fe20000000000 */
[----:B------:R-:W-:Y:S01]  /*0970*/  FFMA R25, R25, 2, -R20 ;  /* 0x4000000019197823 */ /* 0x000fe20000000814 */
[----:B------:R-:W-:Y:S01]  /*0980*/  HFMA2 R23, -RZ, RZ, 0.64013671875, -15.109375 ;  /* 0x391fcb8eff177431 */ /* 0x000fe200000001ff */
[----:B------:R-:W-:Y:S02]  /*0990*/  FSETP.GT.AND P2, PT, |R20|, 152, PT ;  /* 0x431800001400780b */ /* 0x000fe40003f44200 */
[----:B------:R-:W-:Y:S01]  /*09a0*/  FFMA R25, R22, 2, R25 ;  /* 0x4000000016197823 */ /* 0x000fe20000000019 */
[----:B0-----:R-:W-:Y:S01]  /*09b0*/  FADD R22, R20, -R3 ;  /* 0x8000000314167221 */ /* 0x001fe20000000000 */
[----:B------:R-:W-:-:S03]  /*09c0*/  FSETP.GT.AND P1, PT, R3, RZ, PT ;  /* 0x000000ff0300720b */ /* 0x000fc60003f24000 */
[----:B------:R-:W-:Y:S01]  /*09d0*/  FADD R22, R22, R25 ;  /* 0x0000001916167221 */ /* 0x000fe20000000000 */
[----:B------:R-:W-:Y:S02]  /*09e0*/  SEL R24, RZ, 0x83000000, P1 ;  /* 0x83000000ff187807 */ /* 0x000fe40000800000 */
[----:B------:R-:W-:Y:S01]  /*09f0*/  FSETP.GEU.AND P1, PT, R20, RZ, PT ;  /* 0x000000ff1400720b */ /* 0x000fe20003f2e000 */
[----:B------:R-:W-:Y:S01]  /*0a00*/  FFMA R23, R22, R23, 0.0013391353422775864601 ;  /* 0x3aaf85ed16177423 */ /* 0x000fe20000000017 */
[----:B------:R-:W-:-:S03]  /*0a10*/  IADD3 R3, PT, PT, R24, 0x7f000000, RZ ;  /* 0x7f00000018037810 */ /* 0x000fc60007ffe0ff */
[C---:B------:R-:W-:Y:S02]  /*0a20*/  FFMA R25, R22.reuse, R23, 0.0096188392490148544312 ;  /* 0x3c1d985616197423 */ /* 0x040fe40000000017 */
[----:B------:R0:W1:Y:S02]  /*0a30*/  F2I.NTZ R23, R20 ;  /* 0x0000001400177305 */ /* 0x0000640000203100 */
[----:B------:R-:W-:-:S04]  /*0a40*/  FFMA R25, R22, R25, 0.055503588169813156128 ;  /* 0x3d6357bb16197423 */ /* 0x000fc80000000019 */
[----:B------:R-:W-:Y:S01]  /*0a50*/  FFMA R25, R22, R25, 0.24022644758224487305 ;  /* 0x3e75fdec16197423 */ /* 0x000fe20000000019 */
[----:B0-----:R-:W-:-:S03]  /*0a60*/  FSEL R20, RZ, +INF , !P1 ;  /* 0x7f800000ff147808 */ /* 0x001fc60004800000 */
[----:B------:R-:W-:-:S04]  /*0a70*/  FFMA R25, R22, R25, 0.69314718246459960938 ;  /* 0x3f31721816197423 */ /* 0x000fc80000000019 */
[----:B------:R-:W-:Y:S01]  /*0a80*/  FFMA R22, R22, R25, 1 ;  /* 0x3f80000016167423 */ /* 0x000fe20000000019 */
[----:B-1----:R-:W-:-:S03]  /*0a90*/  IMAD R23, R23, 0x800000, -R24 ;  /* 0x0080000017177824 */ /* 0x002fc600078e0a18 */
[----:B------:R-:W-:-:S04]  /*0aa0*/  FMUL R22, R3, R22 ;  /* 0x0000001603167220 */ /* 0x000fc80000400000 */
[----:B------:R-:W-:Y:S01]  /*0ab0*/  @!P2 FMUL R20, R23, R22 ;  /* 0x000000161714a220 */ /* 0x000fe20000400000 */
[----:B------:R-:W-:-:S07]  /*0ac0*/  @!P0 LOP3.LUT R20, R2, 0x7fffffff, RZ, 0xc0, !PT ;  /* 0x7fffffff02148812 */ /* 0x000fce00078ec0ff */
.L_x_83:
[----:B------:R-:W-:Y:S05]  /*0ad0*/  BSYNC.RECONVERGENT B1 ;  /* 0x0000000000017941 */ /* 0x000fea0003800200 */
.L_x_82:
[----:B------:R-:W-:Y:S01]  /*0ae0*/  FFMA R20, R19, R20, 1 ;  /* 0x3f80000013147423 */ /* 0x000fe20000000014 */
[----:B------:R-:W-:Y:S04]  /*0af0*/  BSSY.RECONVERGENT B1, `(.L_x_84) ;  /* 0x000000d000017945 */ /* 0x000fe80003800200 */
[----:B------:R-:W-:-:S04]  /*0b00*/  IADD3 R2, PT, PT, R20, 0x1800000, RZ ;  /* 0x0180000014027810 */ /* 0x000fc80007ffe0ff */
[----:B------:R-:W-:-:S04]  /*0b10*/  LOP3.LUT R2, R2, 0x7f800000, RZ, 0xc0, !PT ;  /* 0x7f80000002027812 */ /* 0x000fc800078ec0ff */
[----:B------:R-:W-:-:S13]  /*0b20*/  ISETP.GT.U32.AND P0, PT, R2, 0x1ffffff, PT ;  /* 0x01ffffff0200780c */ /* 0x000fda0003f04070 */
[----:B------:R-:W-:Y:S05]  /*0b30*/  @P0 BRA `(.L_x_85) ;  /* 0x0000000000100947 */ /* 0x000fea0003800000 */
[----:B------:R-:W-:-:S07]  /*0b40*/  MOV R19, 0xb60 ;  /* 0x00000b6000137802 */ /* 0x000fce0000000f00 */
[----:B-----5:R-:W-:Y:S05]  /*0b50*/  CALL.REL.NOINC `($__internal_7_$__cuda_sm20_rcp_rn_f32_slowpath) ;  /* 0x0000001000947944 */ /* 0x020fea0003c00000 */
[----:B------:R-:W-:Y:S01]  /*0b60*/  MOV R19, R20 ;  /* 0x0000001400137202 */ /* 0x000fe20000000f00 */
[----:B------:R-:W-:Y:S06]  /*0b70*/  BRA `(.L_x_86) ;  /* 0x0000000000107947 */ /* 0x000fec0003800000 */
.L_x_85:
[----:B------:R-:W0:Y:S02]  /*0b80*/  MUFU.RCP R19, R20 ;  /* 0x0000001400137308 */ /* 0x000e240000001000 */
[----:B0-----:R-:W-:-:S04]  /*0b90*/  FFMA R2, R20, R19, -1 ;  /* 0xbf80000014027423 */ /* 0x001fc80000000013 */
[----:B------:R-:W-:-:S04]  /*0ba0*/  FADD.FTZ R2, -R2, -RZ ;  /* 0x800000ff02027221 */ /* 0x000fc80000010100 */
[----:B------:R-:W-:-:S07]  /*0bb0*/  FFMA R19, R19, R2, R19 ;  /* 0x0000000213137223 */ /* 0x000fce0000000013 */
.L_x_86:
[----:B------:R-:W-:Y:S05]  /*0bc0*/  BSYNC.RECONVERGENT B1 ;  /* 0x0000000000017941 */ /* 0x000fea0003800200 */
.L_x_84:
[----:B------:R-:W0:Y:S01]  /*0bd0*/  MUFU.RCP R2, R21 ;  /* 0x0000001500027308 */ /* 0x000e220000001000 */
[----:B------:R-:W-:Y:S01]  /*0be0*/  BSSY.RECONVERGENT B1, `(.L_x_87) ;  /* 0x000000d000017945 */ /* 0x000fe20003800200 */
[----:B-----5:R-:W-:-:S06]  /*0bf0*/  FMUL R19, R6, R19 ;  /* 0x0000001306137220 */ /* 0x020fcc0000400000 */
[----:B------:R-:W1:Y:S01]  /*0c00*/  FCHK P0, R0, R21 ;  /* 0x0000001500007302 */ /* 0x000e620000000000 */
[----:B0-----:R-:W-:-:S04]  /*0c10*/  FFMA R3, -R21, R2, 1 ;  /* 0x3f80000015037423 */ /* 0x001fc80000000102 */
[----:B------:R-:W-:-:S04]  /*0c20*/  FFMA R3, R2, R3, R2 ;  /* 0x0000000302037223 */ /* 0x000fc80000000002 */
[----:B------:R-:W-:-:S04]  /*0c30*/  FFMA R2, R0, R3, RZ ;  /* 0x0000000300027223 */ /* 0x000fc800000000ff */
[----:B------:R-:W-:-:S04]  /*0c40*/  FFMA R20, -R21, R2, R0 ;  /* 0x0000000215147223 */ /* 0x000fc80000000100 */
[----:B------:R-:W-:Y:S01]  /*0c50*/  FFMA R2, R3, R20, R2 ;  /* 0x0000001403027223 */ /* 0x000fe20000000002 */
[----:B-1----:R-:W-:Y:S06]  /*0c60*/  @!P0 BRA `(.L_x_88) ;  /* 0x0000000000108947 */ /* 0x002fec0003800000 */
[----:B------:R-:W-:Y:S01]  /*0c70*/  IMAD.MOV.U32 R3, RZ, RZ, R21 ;  /* 0x000000ffff037224 */ /* 0x000fe200078e0015 */
[----:B------:R-:W-:-:S07]  /*0c80*/  MOV R22, 0xca0 ;  /* 0x00000ca000167802 */ /* 0x000fce0000000f00 */
[----:B------:R-:W-:Y:S05]  /*0c90*/  CALL.REL.NOINC `($__internal_9_$__cuda_sm3x_div_rn_noftz_f32_slowpath) ;  /* 0x0000001400747944 */ /* 0x000fea0003c00000 */
[----:B------:R-:W-:-:S07]  /*0ca0*/  MOV R2, R20 ;  /* 0x0000001400027202 */ /* 0x000fce0000000f00 */
.L_x_88:
[----:B------:R-:W-:Y:S05]  /*0cb0*/  BSYNC.RECONVERGENT B1 ;  /* 0x0000000000017941 */ /* 0x000fea0003800200 */
.L_x_87:
[----:B------:R-:W-:Y:S01]  /*0cc0*/  FSETP.NEU.AND P0, PT, R2, 1, PT ;  /* 0x3f8000000200780b */ /* 0x000fe20003f0d000 */
[----:B------:R-:W-:Y:S01]  /*0cd0*/  BSSY.RECONVERGENT B1, `(.L_x_89) ;  /* 0x0000046000017945 */ /* 0x000fe20003800200 */
[----:B------:R-:W-:Y:S01]  /*0ce0*/  HFMA2 R0, -RZ, RZ, 1.875, 0 ;  /* 0x3f800000ff007431 */ /* 0x000fe200000001ff */
[----:B------:R-:W-:Y:S01]  /*0cf0*/  FSETP.NEU.AND P1, PT, R21, 1, PT ;  /* 0x3f8000001500780b */ /* 0x000fe20003f2d000 */
[----:B------:R-:W-:-:S09]  /*0d00*/  IMAD.MOV.U32 R3, RZ, RZ, 0x3f800000 ;  /* 0x3f800000ff037424 */ /* 0x000fd200078e00ff */
        /* <DEDUP_REMOVED lines=45> */
[----:B------:R-:W-:Y:S02]  /*0fe0*/  MOV R23, 0x391fcb8e ;  /* 0x391fcb8e00177802 */ /* 0x000fe40000000f00 */
[----:B------:R-:W-:Y:S01]  /*0ff0*/  FSETP.GT.AND P3, PT, |R20|, 152, PT ;  /* 0x431800001400780b */ /* 0x000fe20003f64200 */
[----:B------:R-:W-:Y:S01]  /*1000*/  FFMA R25, R22, 2, R25 ;  /* 0x4000000016197823 */ /* 0x000fe20000000019 */
[----:B0-----:R-:W-:Y:S01]  /*1010*/  FADD R22, R20, -R3 ;  /* 0x8000000314167221 */ /* 0x001fe20000000000 */
[----:B------:R-:W-:-:S03]  /*1020*/  FSETP.GT.AND P2, PT, R3, RZ, PT ;  /* 0x000000ff0300720b */ /* 0x000fc60003f44000 */
[----:B------:R-:W-:Y:S01]  /*1030*/  FADD R22, R22, R25 ;  /* 0x0000001916167221 */ /* 0x000fe20000000000 */
[----:B------:R-:W-:Y:S02]  /*1040*/  SEL R24, RZ, 0x83000000, P2 ;  /* 0x83000000ff187807 */ /* 0x000fe40001000000 */
[----:B------:R-:W-:Y:S01]  /*1050*/  FSETP.GEU.AND P2, PT, R20, RZ, PT ;  /* 0x000000ff1400720b */ /* 0x000fe20003f4e000 */
[----:B------:R-:W-:-:S04]  /*1060*/  FFMA R23, R22, R23, 0.0013391353422775864601 ;  /* 0x3aaf85ed16177423 */ /* 0x000fc80000000017 */
[C---:B------:R-:W-:Y:S02]  /*1070*/  FFMA R25, R22.reuse, R23, 0.0096188392490148544312 ;  /* 0x3c1d985616197423 */ /* 0x040fe40000000017 */
[----:B------:R-:W0:Y:S02]  /*1080*/  F2I.NTZ R23, R20 ;  /* 0x0000001400177305 */ /* 0x000e240000203100 */
[----:B------:R-:W-:-:S04]  /*1090*/  FFMA R25, R22, R25, 0.055503588169813156128 ;  /* 0x3d6357bb16197423 */ /* 0x000fc80000000019 */
[----:B------:R-:W-:-:S04]  /*10a0*/  FFMA R25, R22, R25, 0.24022644758224487305 ;  /* 0x3e75fdec16197423 */ /* 0x000fc80000000019 */
[----:B------:R-:W-:Y:S01]  /*10b0*/  FFMA R3, R22, R25, 0.69314718246459960938 ;  /* 0x3f31721816037423 */ /* 0x000fe20000000019 */
[----:B------:R-:W-:-:S03]  /*10c0*/  IADD3 R25, PT, PT, R24, 0x7f000000, RZ ;  /* 0x7f00000018197810 */ /* 0x000fc60007ffe0ff */
[----:B------:R-:W-:Y:S01]  /*10d0*/  FFMA R22, R22, R3, 1 ;  /* 0x3f80000016167423 */ /* 0x000fe20000000003 */
[----:B0-----:R-:W-:Y:S01]  /*10e0*/  IMAD R23, R23, 0x800000, -R24 ;  /* 0x0080000017177824 */ /* 0x001fe200078e0a18 */
[----:B------:R-:W-:Y:S02]  /*10f0*/  FSEL R3, RZ, +INF , !P2 ;  /* 0x7f800000ff037808 */ /* 0x000fe40005000000 */
[----:B------:R-:W-:-:S04]  /*1100*/  FMUL R22, R25, R22 ;  /* 0x0000001619167220 */ /* 0x000fc80000400000 */
[----:B------:R-:W-:Y:S01]  /*1110*/  @!P3 FMUL R3, R23, R22 ;  /* 0x000000161703b220 */ /* 0x000fe20000400000 */
[----:B------:R-:W-:-:S07]  /*1120*/  @!P0 LOP3.LUT R3, R2, 0x7fffffff, RZ, 0xc0, !PT ;  /* 0x7fffffff02038812 */ /* 0x000fce00078ec0ff */
.L_x_90:
[----:B------:R-:W-:Y:S05]  /*1130*/  BSYNC.RECONVERGENT B1 ;  /* 0x0000000000017941 */ /* 0x000fea0003800200 */
.L_x_89:
[----:B------:R-:W-:Y:S04]  /*1140*/  BSSY.RECONVERGENT B1, `(.L_x_91) ;  /* 0x0000043000017945 */ /* 0x000fe80003800200 */
[----:B------:R-:W-:Y:S05]  /*1150*/  @!P1 BRA `(.L_x_92) ;  /* 0x0000000400049947 */ /* 0x000fea0003800000 */
[----:B------:R-:W-:-:S13]  /*1160*/  FSETP.NAN.AND P0, PT, |R21|, |R21|, PT ;  /* 0x400000151500720b */ /* 0x000fda0003f08200 */
[----:B------:R-:W-:Y:S01]  /*1170*/  @P0 FADD R0, R21, 2 ;  /* 0x4000000015000421 */ /* 0x000fe20000000000 */
[----:B------:R-:W-:Y:S06]  /*1180*/  @P0 BRA `(.L_x_92) ;  /* 0x0000000000f80947 */ /* 0x000fec0003800000 */
[C---:B------:R-:W-:Y:S01]  /*1190*/  FMUL R0, |R21|.reuse, 16777216 ;  /* 0x4b80000015007820 */ /* 0x040fe20000400200 */
[----:B------:R-:W-:-:S04]  /*11a0*/  FSETP.GEU.AND P0, PT, |R21|, 1.175494350822287508e-38, PT ;  /* 0x008000001500780b */ /* 0x000fc80003f0e200 */
[----:B------:R-:W-:Y:S02]  /*11b0*/  FSEL R0, R0, |R21|, !P0 ;  /* 0x4000001500007208 */ /* 0x000fe40004000000 */
[----:B------:R-:W-:Y:S02]  /*11c0*/  FSEL R20, RZ, -24, P0 ;  /* 0xc1c00000ff147808 */ /* 0x000fe40000000000 */
[----:B------:R-:W-:Y:S02]  /*11d0*/  IADD3 R2, PT, PT, R0, -0x3f3504f3, RZ ;  /* 0xc0cafb0d00027810 */ /* 0x000fe40007ffe0ff */
[C---:B------:R-:W-:Y:S02]  /*11e0*/  FSETP.NEU.AND P0, PT, |R21|.reuse, +INF , PT ;  /* 0x7f8000001500780b */ /* 0x040fe40003f0d200 */
        /* <DEDUP_REMOVED lines=10> */
[----:B0-----:R-:W-:Y:S01]  /*1290*/  FMUL R2, R0, R27 ;  /* 0x0000001b00027220 */ /* 0x001fe20000400000 */
[----:B------:R-:W-:-:S03]  /*12a0*/  IMAD.MOV.U32 R27, RZ, RZ, 0x3a2c32e4 ;  /* 0x3a2c32e4ff1b7424 */ /* 0x000fc600078e00ff */
[----:B------:R-:W-:Y:S01]  /*12b0*/  FADD R22, R23, -R2 ;  /* 0x8000000217167221 */ /* 0x000fe20000000000 */
[----:B------:R-:W-:-:S03]  /*12c0*/  FFMA R20, R2, 1.4426950216293334961, R25 ;  /* 0x3fb8aa3b02147823 */ /* 0x000fc60000000019 */
[----:B------:R-:W-:Y:S01]  /*12d0*/  FADD R24, R22, R22 ;  /* 0x0000001616187221 */ /* 0x000fe20000000000 */
[-C--:B------:R-:W-:Y:S01]  /*12e0*/  FMUL R22, R2, R2.reuse ;  /* 0x0000000202167220 */ /* 0x080fe20000400000 */
[----:B------:R-:W-:Y:S02]  /*12f0*/  FADD R25, R25, -R20 ;  /* 0x8000001419197221 */ /* 0x000fe40000000000 */
[----:B------:R-:W-:Y:S01]  /*1300*/  FFMA R23, R23, -R2, R24 ;  /* 0x8000000217177223 */ /* 0x000fe20000000018 */
[----:B------:R-:W-:Y:S01]  /*1310*/  FFMA R27, R22, R27, 0.0032181653659790754318 ;  /* 0x3b52e7db161b7423 */ /* 0x000fe2000000001b */
[----:B------:R-:W-:Y:S02]  /*1320*/  FFMA R24, R2, 1.4426950216293334961, R25 ;  /* 0x3fb8aa3b02187823 */ /* 0x000fe40000000019 */
[----:B------:R-:W-:Y:S01]  /*1330*/  FMUL R23, R0, R23 ;  /* 0x0000001700177220 */ /* 0x000fe20000400000 */
[----:B------:R-:W-:-:S03]  /*1340*/  FFMA R27, R22, R27, 0.018033718690276145935 ;  /* 0x3c93bb73161b7423 */ /* 0x000fc6000000001b */
[----:B------:R-:W-:Y:S01]  /*1350*/  FFMA R25, R23, 1.4426950216293334961, R24 ;  /* 0x3fb8aa3b17197823 */ /* 0x000fe20000000018 */
[----:B------:R-:W-:-:S04]  /*1360*/  FFMA R27, R22, R27, 0.12022458761930465698 ;  /* 0x3df6384f161b7423 */ /* 0x000fc8000000001b */
[----:B------:R-:W-:Y:S01]  /*1370*/  FMUL R27, R22, R27 ;  /* 0x0000001b161b7220 */ /* 0x000fe20000400000 */
[----:B------:R-:W-:-:S03]  /*1380*/  FFMA R22, R2, 1.9251366722983220825e-08, R25 ;  /* 0x32a55e3402167823 */ /* 0x000fc60000000019 */
        /* <DEDUP_REMOVED lines=30> */
.L_x_92:
[----:B------:R-:W-:Y:S05]  /*1570*/  BSYNC.RECONVERGENT B1 ;  /* 0x0000000000017941 */ /* 0x000fea0003800200 */
.L_x_91:
[----:B------:R-:W-:Y:S01]  /*1580*/  FMUL R0, R0, 6.2831854820251464844 ;  /* 0x40c90fdb00007820 */ /* 0x000fe20000400000 */
[----:B------:R-:W-:Y:S01]  /*1590*/  MOV R20, 0x3bbb989d ;  /* 0x3bbb989d00147802 */ /* 0x000fe20000000f00 */
[----:B------:R-:W-:Y:S01]  /*15a0*/  FMUL R21, R3, -0.5 ;  /* 0xbf00000003157820 */ /* 0x000fe20000400000 */
[----:B------:R-:W-:Y:S01]  /*15b0*/  IMAD.MOV.U32 R3, RZ, RZ, 0x437c0000 ;  /* 0x437c0000ff037424 */ /* 0x000fe200078e00ff */
[----:B------:R0:W1:Y:S01]  /*15c0*/  MUFU.RSQ R23, R0 ;  /* 0x0000000000177308 */ /* 0x0000620000001400 */
[----:B------:R-:W-:Y:S01]  /*15d0*/  IADD3 R2, PT, PT, R0, -0xd000000, RZ ;  /* 0xf300000000027810 */ /* 0x000fe20007ffe0ff */
[----:B------:R-:W-:Y:S01]  /*15e0*/  FFMA.SAT R20, R21, R20, 0.5 ;  /* 0x3f00000015147423 */ /* 0x000fe20000002014 */
[----:B------:R-:W-:Y:S02]  /*15f0*/  BSSY.RECONVERGENT B1, `(.L_x_93) ;  /* 0x000000c000017945 */ /* 0x000fe40003800200 */
[----:B------:R-:W-:Y:S01]  /*1600*/  ISETP.GT.U32.AND P0, PT, R2, 0x727fffff, PT ;  /* 0x727fffff0200780c */ /* 0x000fe20003f04070 */
[----:B------:R-:W-:-:S12]  /*1610*/  FFMA.RM R20, R20, R3, 12582913 ;  /* 0x4b40000114147423 */ /* 0x000fd80000004003 */
[----:B01----:R-:W-:Y:S05]  /*1620*/  @!P0 BRA `(.L_x_94) ;  /* 0x0000000000108947 */ /* 0x003fea0003800000 */
[----:B------:R-:W-:-:S07]  /*1630*/  MOV R2, 0x1650 ;  /* 0x0000165000027802 */ /* 0x000fce0000000f00 */
[----:B------:R-:W-:Y:S05]  /*1640*/  CALL.REL.NOINC `($__internal_8_$__cuda_sm20_sqrt_rn_f32_slowpath) ;  /* 0x0000000800b07944 */ /* 0x000fea0003c00000 */
[----:B------:R-:W-:Y:S01]  /*1650*/  MOV R3, R0 ;  /* 0x0000000000037202 */ /* 0x000fe20000000f00 */
[----:B------:R-:W-:Y:S06]  /*1660*/  BRA `(.L_x_95) ;  /* 0x0000000000107947 */ /* 0x000fec0003800000 */
.L_x_94:
[----:B------:R-:W-:Y:S01]  /*1670*/  FMUL.FTZ R3, R0, R23 ;  /* 0x0000001700037220 */ /* 0x000fe20000410000 */
[----:B------:R-:W-:-:S03]  /*1680*/  FMUL.FTZ R2, R23, 0.5 ;  /* 0x3f00000017027820 */ /* 0x000fc60000410000 */
[----:B------:R-:W-:-:S04]  /*1690*/  FFMA R0, -R3, R3, R0 ;  /* 0x0000000303007223 */ /* 0x000fc80000000100 */
[----:B------:R-:W-:-:S07]  /*16a0*/  FFMA R3, R0, R2, R3 ;  /* 0x0000000200037223 */ /* 0x000fce0000000003 */
.L_x_95:
[----:B------:R-:W-:Y:S05]  /*16b0*/  BSYNC.RECONVERGENT B1 ;  /* 0x0000000000017941 */ /* 0x000fea0003800200 */
.L_x_93:
[C---:B------:R-:W-:Y:S01]  /*16c0*/  FADD R0, R20.reuse, -12583039 ;  /* 0xcb40007f14007421 */ /* 0x040fe20000000000 */
[----:B------:R-:W0:Y:S01]  /*16d0*/  MUFU.RCP R2, R3 ;  /* 0x0000000300027308 */ /* 0x000e220000001000 */
[----:B------:R-:W-:Y:S01]  /*16e0*/  SHF.L.U32 R23, R20, 0x17, RZ ;  /* 0x0000001714177819 */ /* 0x000fe200000006ff */
[----:B------:R-:W-:Y:S01]  /*16f0*/  BSSY.RECONVERGENT B1, `(.L_x_96) ;  /* 0x000000e000017945 */ /* 0x000fe20003800200 */
[----:B------:R-:W-:-:S04]  /*1700*/  FFMA R0, R21, 1.4426950216293334961, -R0 ;  /* 0x3fb8aa3b15007823 */ /* 0x000fc80000000800 */
[----:B------:R-:W-:-:S04]  /*1710*/  FFMA R21, R21, 1.925963033500011079e-08, R0 ;  /* 0x32a5706015157823 */ /* 0x000fc80000000000 */
[----:B------:R-:W1:Y:S01]  /*1720*/  MUFU.EX2 R0, R21 ;  /* 0x0000001500007308 */ /* 0x000e620000000800 */
[----:B0-----:R-:W-:-:S04]  /*1730*/  FFMA R25, R2, -R3, 1 ;  /* 0x3f80000002197423 */ /* 0x001fc80000000803 */
[----:B------:R-:W-:Y:S01]  /*1740*/  FFMA R25, R2, R25, R2 ;  /* 0x0000001902197223 */ /* 0x000fe20000000002 */
[----:B-1----:R-:W-:-:S04]  /*1750*/  FMUL R0, R0, R23 ;  /* 0x0000001700007220 */ /* 0x002fc80000400000 */
[----:B------:R-:W0:Y:S01]  /*1760*/  FCHK P0, R0, R3 ;  /* 0x0000000300007302 */ /* 0x000e220000000000 */
[----:B------:R-:W-:-:S04]  /*1770*/  FFMA R2, R0, R25, RZ ;  /* 0x0000001900027223 */ /* 0x000fc800000000ff */
[----:B------:R-:W-:-:S04]  /*1780*/  FFMA R20, R2, -R3, R0 ;  /* 0x8000000302147223 */ /* 0x000fc80000000000 */
[----:B------:R-:W-:Y:S01]  /*1790*/  FFMA R20, R25, R20, R2 ;  /* 0x0000001419147223 */ /* 0x000fe20000000002 */
[----:B0-----:R-:W-:Y:S06]  /*17a0*/  @!P0 BRA `(.L_x_97) ;  /* 0x0000000000088947 */ /* 0x001fec0003800000 */
[----:B------:R-:W-:-:S07]  /*17b0*/  MOV R22, 0x17d0 ;  /* 0x000017d000167802 */ /* 0x000fce0000000f00 */
[----:B------:R-:W-:Y:S05]  /*17c0*/  CALL.REL.NOINC `($__internal_9_$__cuda_sm3x_div_rn_noftz_f32_slowpath) ;  /* 0x0000000800a87944 */ /* 0x000fea0003c00000 */
.L_x_97:
[----:B------:R-:W-:Y:S05]  /*17d0*/  BSYNC.RECONVERGENT B1 ;  /* 0x0000000000017941 */ /* 0x000fea0003800200 */
.L_x_96:
[----:B------:R-:W-:Y:S01]  /*17e0*/  IMAD.MOV.U32 R2, RZ, RZ, R15 ;  /* 0x000000ffff027224 */ /* 0x000fe200078e000f */
[----:B------:R-:W-:-:S05]  /*17f0*/  MOV R3, R10 ;  /* 0x0000000a00037202 */ /* 0x000fca0000000f00 */
[----:B------:R-:W2:Y:S01]  /*1800*/  LDG.E R0, desc[UR4][R2.64] ;  /* 0x0000000402007981 */ /* 0x000ea2000c1e1900 */
[----:B------:R-:W-:Y:S01]  /*1810*/  IADD3 R8, P0, PT, R8, -0x1, RZ ;  /* 0xffffffff08087810 */ /* 0x000fe20007f1e0ff */
[----:B------:R-:W-:Y:S01]  /*1820*/  FADD R6, -R6, 1 ;  /* 0x3f80000006067421 */ /* 0x000fe20000000100 */
[----:B------:R-:W-:Y:S02]  /*1830*/  IADD3 R12, P2, PT, R12, 0x4, RZ ;  /* 0x000000040c0c7810 */ /* 0x000fe40007f5e0ff */
[----:B------:R-:W-:Y:S01]  /*1840*/  IADD3.X R7, PT, PT, R7, -0x1, RZ, P0, !PT ;  /* 0xffffffff07077810 */ /* 0x000fe200007fe4ff */
[----:B------:R-:W-:Y:S01]  /*1850*/  FFMA R19, R6, R20, R19 ;  /* 0x0000001406137223 */ /* 0x000fe20000000013 */
[----:B------:R-:W-:Y:S01]  /*1860*/  ISETP.NE.U32.AND P0, PT, R8, RZ, PT ;  /* 0x000000ff0800720c */ /* 0x000fe20003f05070 */
[----:B------:R-:W-:Y:S01]  /*1870*/  IMAD.X R9, RZ, RZ, R9, P2 ;  /* 0x000000ffff097224 */ /* 0x000fe200010e0609 */
[----:B------:R-:W-:Y:S02]  /*1880*/  IADD3 R14, P1, PT, R14, 0x4, RZ ;  /* 0x000000040e0e7810 */ /* 0x000fe40007f3e0ff */
[----:B------:R-:W-:-:S02]  /*1890*/  ISETP.NE.AND.EX P0, PT, R7, RZ, PT, P0 ;  /* 0x000000ff0700720c */ /* 0x000fc40003f05300 */
[----:B------:R-:W-:Y:S02]  /*18a0*/  IADD3 R16, P3, PT, R16, 0x4, RZ ;  /* 0x0000000410107810 */ /* 0x000fe40007f7e0ff */
[----:B------:R-:W-:Y:S02]  /*18b0*/  IADD3 R15, P4, PT, R15, 0x4, RZ ;  /* 0x000000040f0f7810 */ /* 0x000fe40007f9e0ff */
[----:B------:R-:W-:Y:S02]  /*18c0*/  IADD3.X R11, PT, PT, RZ, R11, RZ, P1, !PT ;  /* 0x0000000bff0b7210 */ /* 0x000fe40000ffe4ff */
[----:B------:R-:W-:Y:S02]  /*18d0*/  IADD3.X R13, PT, PT, RZ, R13, RZ, P3, !PT ;  /* 0x0000000dff0d7210 */ /* 0x000fe40001ffe4ff */
[----:B------:R-:W-:Y:S01]  /*18e0*/  IADD3.X R10, PT, PT, RZ, R10, RZ, P4, !PT ;  /* 0x0000000aff0a7210 */ /* 0x000fe200027fe4ff */
[----:B--2---:R-:W-:Y:S02]  /*18f0*/  FFMA R18, R19, R0, R18 ;  /* 0x0000000013127223 */ /* 0x004fe40000000012 */
[----:B------:R-:W-:Y:S05]  /*1900*/  @P0 BRA `(.L_x_98) ;  /* 0xffffffe800f00947 */ /* 0x000fea000383ffff */
.L_x_79:
[----:B------:R-:W-:Y:S05]  /*1910*/  BSYNC.RECONVERGENT B0 ;  /* 0x0000000000007941 */ /* 0x000fea0003800200 */
.L_x_78:
[----:B------:R-:W0:Y:S02]  /*1920*/  LDCU.64 UR6, c[0x0][0x3b0] ;  /* 0x00007600ff0677ac */ /* 0x000e240008000a00 */
[----:B0-----:R-:W-:-:S04]  /*1930*/  LEA R2, P0, R4, UR6, 0x2 ;  /* 0x0000000604027c11 */ /* 0x001fc8000f8010ff */
[----:B------:R-:W-:-:S05]  /*1940*/  LEA.HI.X R3, R4, UR7, RZ, 0x2, P0 ;  /* 0x0000000704037c11 */ /* 0x000fca00080f14ff */
[----:B------:R-:W-:Y:S01]  /*1950*/  STG.E desc[UR4][R2.64], R18 ;  /* 0x0000001202007986 */ /* 0x000fe2000c101904 */
[----:B------:R-:W-:Y:S05]  /*1960*/  EXIT ;  /* 0x000000000000794d */ /* 0x000fea0003800000 */
        .weak           $__internal_6_$__cuda_sm20_div_u64
        .type           $__internal_6_$__cuda_sm20_div_u64,@function
        .size           $__internal_6_$__cuda_sm20_div_u64,($__internal_7_$__cuda_sm20_rcp_rn_f32_slowpath - $__internal_6_$__cuda_sm20_div_u64)
$__internal_6_$__cuda_sm20_div_u64:
        /* <DEDUP_REMOVED lines=10> */
[----:B------:R-:W-:-:S03]  /*1a10*/  IMAD.HI.U32 R8, R6, R11, RZ ;  /* 0x0000000b06087227 */ /* 0x000fc600078e00ff */
[----:B------:R-:W-:Y:S02]  /*1a20*/  IADD3.X R13, PT, PT, RZ, ~R9, RZ, P0, !PT ;  /* 0x80000009ff0d7210 */ /* 0x000fe400007fe4ff */
        /* <DEDUP_REMOVED lines=14> */
[----:B------:R-:W-:-:S04]  /*1b10*/  IMAD.MOV.U32 R7, RZ, RZ, RZ ;  /* 0x000000ffff077224 */ /* 0x000fc800078e00ff */
[----:B------:R-:W-:-:S04]  /*1b20*/  IMAD.WIDE.U32 R8, P0, R9, R6, R8 ;  /* 0x0000000609087225 */ /* 0x000fc80007800008 */
[C---:B------:R-:W-:Y:S02]  /*1b30*/  IMAD R10, R11.reuse, R6, RZ ;  /* 0x000000060b0a7224 */ /* 0x040fe400078e02ff */
[----:B------:R-:W-:-:S04]  /*1b40*/  IMAD.HI.U32 R9, P1, R11, R13, R8 ;  /* 0x0000000d0b097227 */ /* 0x000fc80007820008 */
[----:B------:R-:W-:Y:S01]  /*1b50*/  IMAD.HI.U32 R8, R11, R6, RZ ;  /* 0x000000060b087227 */ /* 0x000fe200078e00ff */
[----:B------:R-:W-:-:S04]  /*1b60*/  IADD3 R9, P2, PT, R10, R9, RZ ;  /* 0x000000090a097210 */ /* 0x000fc80007f5e0ff */
[----:B------:R-:W-:Y:S01]  /*1b70*/  IADD3.X R11, PT, PT, R8, R11, RZ, P0, !PT ;  /* 0x0000000b080b7210 */ /* 0x000fe200007fe4ff */
[----:B------:R-:W-:-:S03]  /*1b80*/  IMAD.HI.U32 R6, R9, R4, RZ ;  /* 0x0000000409067227 */ /* 0x000fc600078e00ff */
[----:B------:R-:W-:Y:S01]  /*1b90*/  IADD3.X R11, PT, PT, RZ, RZ, R11, P2, P1 ;  /* 0x000000ffff0b7210 */ /* 0x000fe200017e240b */
[----:B------:R-:W-:-:S04]  /*1ba0*/  IMAD.WIDE.U32 R6, RZ, R9, R6 ;  /* 0x00000009ff067225 */ /* 0x000fc800078e0006 */
[----:B------:R-:W-:-:S05]  /*1bb0*/  IMAD.HI.U32 R6, P0, R11, R4, R6 ;  /* 0x000000040b067227 */ /* 0x000fca0007800006 */
[----:B------:R-:W-:Y:S02]  /*1bc0*/  IADD3 R9, P1, PT, RZ, R6, RZ ;  /* 0x00000006ff097210 */ /* 0x000fe40007f3e0ff */
[----:B------:R-:W-:-:S03]  /*1bd0*/  IADD3.X R8, PT, PT, RZ, RZ, RZ, P0, !PT ;  /* 0x000000ffff087210 */ /* 0x000fc600007fe4ff */
[----:B------:R-:W-:Y:S01]  /*1be0*/  IMAD.WIDE.U32 R6, R9, R2, RZ ;  /* 0x0000000209067225 */ /* 0x000fe200078e00ff */
[----:B------:R-:W-:-:S03]  /*1bf0*/  IADD3.X R11, PT, PT, RZ, R8, RZ, P1, !PT ;  /* 0x00000008ff0b7210 */ /* 0x000fc60000ffe4ff */
[C---:B------:R-:W-:Y:S01]  /*1c00*/  IMAD R7, R9.reuse, R3, R7 ;  /* 0x0000000309077224 */ /* 0x040fe200078e0207 */
[----:B------:R-:W-:Y:S02]  /*1c10*/  IADD3 R15, P1, PT, -R6, R4, RZ ;  /* 0x00000004060f7210 */ /* 0x000fe40007f3e1ff */
[----:B------:R-:W-:Y:S01]  /*1c20*/  IADD3 R6, P2, PT, R9, 0x1, RZ ;  /* 0x0000000109067810 */ /* 0x000fe20007f5e0ff */
[-C--:B------:R-:W-:Y:S01]  /*1c30*/  IMAD R7, R11, R2.reuse, R7 ;  /* 0x000000020b077224 */ /* 0x080fe200078e0207 */
[CC--:B------:R-:W-:Y:S02]  /*1c40*/  ISETP.GE.U32.AND P0, PT, R15.reuse, R2.reuse, PT ;  /* 0x000000020f00720c */ /* 0x0c0fe40003f06070 */
[----:B------:R-:W-:Y:S01]  /*1c50*/  IADD3.X R8, PT, PT, RZ, R11, RZ, P2, !PT ;  /* 0x0000000bff087210 */ /* 0x000fe200017fe4ff */
[----:B------:R-:W-:Y:S01]  /*1c60*/  IMAD.X R12, RZ, RZ, ~R7, P1 ;  /* 0x000000ffff0c7224 */ /* 0x000fe200008e0e07 */
[----:B------:R-:W-:-:S04]  /*1c70*/  IADD3 R13, P1, PT, R15, -R2, RZ ;  /* 0x800000020f0d7210 */ /* 0x000fc80007f3e0ff */
[CC--:B------:R-:W-:Y:S02]  /*1c80*/  ISETP.GE.U32.AND.EX P0, PT, R12.reuse, R3.reuse, PT, P0 ;  /* 0x000000030c00720c */ /* 0x0c0fe40003f06100 */
[----:B------:R-:W-:Y:S02]  /*1c90*/  IADD3.X R10, PT, PT, R12, ~R3, RZ, P1, !PT ;  /* 0x800000030c0a7210 */ /* 0x000fe40000ffe4ff */
[----:B------:R-:W-:Y:S02]  /*1ca0*/  SEL R7, R6, R9, P0 ;  /* 0x0000000906077207 */ /* 0x000fe40000000000 */
[----:B------:R-:W-:Y:S02]  /*1cb0*/  SEL R13, R13, R15, P0 ;  /* 0x0000000f0d0d7207 */ /* 0x000fe40000000000 */
[----:B------:R-:W-:Y:S02]  /*1cc0*/  SEL R6, R8, R11, P0 ;  /* 0x0000000b08067207 */ /* 0x000fe40000000000 */
[----:B------:R-:W-:-:S02]  /*1cd0*/  SEL R10, R10, R12, P0 ;  /* 0x0000000c0a0a7207 */ /* 0x000fc40000000000 */
[----:B------:R-:W-:Y:S02]  /*1ce0*/  IADD3 R8, P2, PT, R7, 0x1, RZ ;  /* 0x0000000107087810 */ /* 0x000fe40007f5e0ff */
[----:B------:R-:W-:Y:S02]  /*1cf0*/  ISETP.GE.U32.AND P0, PT, R13, R2, PT ;  /* 0x000000020d00720c */ /* 0x000fe40003f06070 */
[----:B------:R-:W-:Y:S01]  /*1d00*/  ISETP.NE.U32.AND P1, PT, R2, RZ, PT ;  /* 0x000000ff0200720c */ /* 0x000fe20003f25070 */
[----:B------:R-:W-:Y:S01]  /*1d10*/  IMAD.X R9, RZ, RZ, R6, P2 ;  /* 0x000000ffff097224 */ /* 0x000fe200010e0606 */
[----:B------:R-:W-:Y:S02]  /*1d20*/  ISETP.GE.U32.AND.EX P0, PT, R10, R3, PT, P0 ;  /* 0x000000030a00720c */ /* 0x000fe40003f06100 */
[----:B------:R-:W-:Y:S01]  /*1d30*/  ISETP.NE.AND.EX P1, PT, R3, RZ, PT, P1 ;  /* 0x000000ff0300720c */ /* 0x000fe20003f25310 */
[----:B------:R-:W-:Y:S01]  /*1d40*/  HFMA2 R3, -RZ, RZ, 0, 0 ;  /* 0x00000000ff037431 */ /* 0x000fe200000001ff */
[----:B------:R-:W-:-:S02]  /*1d50*/  MOV R2, R0 ;  /* 0x0000000000027202 */ /* 0x000fc40000000f00 */
[----:B------:R-:W-:Y:S02]  /*1d60*/  SEL R8, R8, R7, P0 ;  /* 0x0000000708087207 */ /* 0x000fe40000000000 */
[----:B------:R-:W-:Y:S02]  /*1d70*/  SEL R9, R9, R6, P0 ;  /* 0x0000000609097207 */ /* 0x000fe40000000000 */
[----:B------:R-:W-:Y:S02]  /*1d80*/  SEL R8, R8, 0xffffffff, P1 ;  /* 0xffffffff08087807 */ /* 0x000fe40000800000 */
[----:B------:R-:W-:Y:S01]  /*1d90*/  SEL R9, R9, 0xffffffff, P1 ;  /* 0xffffffff09097807 */ /* 0x000fe20000800000 */
[----:B------:R-:W-:Y:S06]  /*1da0*/  RET.REL.NODEC R2 `(render_peaks) ;  /* 0xffffffe002947950 */ /* 0x000fec0003c3ffff */
        .weak           $__internal_7_$__cuda_sm20_rcp_rn_f32_slowpath
        .type           $__internal_7_$__cuda_sm20_rcp_rn_f32_slowpath,@function
        .size           $__internal_7_$__cuda_sm20_rcp_rn_f32_slowpath,($__internal_8_$__cuda_sm20_sqrt_rn_f32_slowpath - $__internal_7_$__cuda_sm20_rcp_rn_f32_slowpath)
$__internal_7_$__cuda_sm20_rcp_rn_f32_slowpath:
[----:B------:R-:W-:Y:S01]  /*1db0*/  IMAD.SHL.U32 R3, R20, 0x2, RZ ;  /* 0x0000000214037824 */ /* 0x000fe200078e00ff */
[----:B------:R-:W-:Y:S01]  /*1dc0*/  BSSY.RECONVERGENT B2, `(.L_x_99) ;  /* 0x0000031000027945 */ /* 0x000fe20003800200 */
[----:B------:R-:W-:-:S03]  /*1dd0*/  MOV R2, R20 ;  /* 0x0000001400027202 */ /* 0x000fc60000000f00 */
[----:B------:R-:W-:-:S04]  /*1de0*/  SHF.R.U32.HI R3, RZ, 0x18, R3 ;  /* 0x00000018ff037819 */ /* 0x000fc80000011603 */
[----:B------:R-:W-:-:S13]  /*1df0*/  ISETP.NE.U32.AND P0, PT, R3, RZ, PT ;  /* 0x000000ff0300720c */ /* 0x000fda0003f05070 */
[----:B------:R-:W-:Y:S05]  /*1e00*/  @P0 BRA `(.L_x_100) ;  /* 0x0000000000280947 */ /* 0x000fea0003800000 */
[----:B------:R-:W-:-:S04]  /*1e10*/  SHF.L.U32 R3, R2, 0x1, RZ ;  /* 0x0000000102037819 */ /* 0x000fc800000006ff */
[----:B------:R-:W-:-:S13]  /*1e20*/  ISETP.NE.AND P0, PT, R3, RZ, PT ;  /* 0x000000ff0300720c */ /* 0x000fda0003f05270 */
[----:B------:R-:W-:Y:S01]  /*1e30*/  @P0 FFMA R22, R2, 1.84467440737095516160e+19, RZ ;  /* 0x5f80000002160823 */ /* 0x000fe200000000ff */
[----:B------:R-:W-:Y:S08]  /*1e40*/  @!P0 MUFU.RCP R20, R2 ;  /* 0x0000000200148308 */ /* 0x000ff00000001000 */
[----:B------:R-:W0:Y:S02]  /*1e50*/  @P0 MUFU.RCP R3, R22 ;  /* 0x0000001600030308 */ /* 0x000e240000001000 */
[----:B0-----:R-:W-:-:S04]  /*1e60*/  @P0 FFMA R23, R22, R3, -1 ;  /* 0xbf80000016170423 */ /* 0x001fc80000000003 */
[----:B------:R-:W-:-:S04]  /*1e70*/  @P0 FADD.FTZ R24, -R23, -RZ ;  /* 0x800000ff17180221 */ /* 0x000fc80000010100 */
[----:B------:R-:W-:-:S04]  /*1e80*/  @P0 FFMA R3, R3, R24, R3 ;  /* 0x0000001803030223 */ /* 0x000fc80000000003 */
[----:B------:R-:W-:Y:S01]  /*1e90*/  @P0 FFMA R20, R3, 1.84467440737095516160e+19, RZ ;  /* 0x5f80000003140823 */ /* 0x000fe200000000ff */
[----:B------:R-:W-:Y:S06]  /*1ea0*/  BRA `(.L_x_101) ;  /* 0x0000000000887947 */ /* 0x000fec0003800000 */
.L_x_100:
[----:B------:R-:W-:-:S05]  /*1eb0*/  VIADD R20, R3, 0xffffff03 ;  /* 0xffffff0303147836 */ /* 0x000fca0000000000 */
[----:B------:R-:W-:-:S13]  /*1ec0*/  ISETP.GT.U32.AND P0, PT, R20, 0x1, PT ;  /* 0x000000011400780c */ /* 0x000fda0003f04070 */
[----:B------:R-:W-:Y:S05]  /*1ed0*/  @P0 BRA `(.L_x_102) ;  /* 0x0000000000780947 */ /* 0x000fea0003800000 */
[----:B------:R-:W-:Y:S01]  /*1ee0*/  LOP3.LUT R22, R2, 0x7fffff, RZ, 0xc0, !PT ;  /* 0x007fffff02167812 */ /* 0x000fe200078ec0ff */
[----:B------:R-:W-:-:S03]  /*1ef0*/  HFMA2 R27, -RZ, RZ, 0, 1.78813934326171875e-07 ;  /* 0x00000003ff1b7431 */ /* 0x000fc600000001ff */
[----:B------:R-:W-:-:S04]  /*1f00*/  LOP3.LUT R22, R22, 0x3f800000, RZ, 0xfc, !PT ;  /* 0x3f80000016167812 */ /* 0x000fc800078efcff */
[----:B------:R-:W0:Y:S01]  /*1f10*/  MUFU.RCP R23, R22 ;  /* 0x0000001600177308 */ /* 0x000e220000001000 */
[----:B------:R-:W-:Y:S01]  /*1f20*/  SHF.L.U32 R26, R27, R20, RZ ;  /* 0x000000141b1a7219 */ /* 0x000fe200000006ff */
[----:B0-----:R-:W-:-:S04]  /*1f30*/  FFMA R24, R22, R23, -1 ;  /* 0xbf80000016187423 */ /* 0x001fc80000000017 */
[----:B------:R-:W-:-:S04]  /*1f40*/  FADD.FTZ R24, -R24, -RZ ;  /* 0x800000ff18187221 */ /* 0x000fc80000010100 */
[CCC-:B------:R-:W-:Y:S01]  /*1f50*/  FFMA.RM R25, R23.reuse, R24.reuse, R23.reuse ;  /* 0x0000001817197223 */ /* 0x1c0fe20000004017 */
[----:B------:R-:W-:-:S04]  /*1f60*/  FFMA.RP R24, R23, R24, R23 ;  /* 0x0000001817187223 */ /* 0x000fc80000008017 */
[C---:B------:R-:W-:Y:S02]  /*1f70*/  LOP3.LUT R23, R25.reuse, 0x7fffff, RZ, 0xc0, !PT ;  /* 0x007fffff19177812 */ /* 0x040fe400078ec0ff */
[----:B------:R-:W-:Y:S02]  /*1f80*/  FSETP.NEU.FTZ.AND P0, PT, R25, R24, PT ;  /* 0x000000181900720b */ /* 0x000fe40003f1d000 */
[----:B------:R-:W-:Y:S02]  /*1f90*/  LOP3.LUT R23, R23, 0x800000, RZ, 0xfc, !PT ;  /* 0x0080000017177812 */ /* 0x000fe400078efcff */
[----:B------:R-:W-:Y:S02]  /*1fa0*/  SEL R24, RZ, 0xffffffff, !P0 ;  /* 0xffffffffff187807 */ /* 0x000fe40004000000 */
[----:B------:R-:W-:Y:S02]  /*1fb0*/  LOP3.LUT R25, R26, R23, RZ, 0xc0, !PT ;  /* 0x000000171a197212 */ /* 0x000fe400078ec0ff */
[----:B------:R-:W-:-:S02]  /*1fc0*/  IADD3 R24, PT, PT, -R24, RZ, RZ ;  /* 0x000000ff18187210 */ /* 0x000fc40007ffe1ff */
[-C--:B------:R-:W-:Y:S02]  /*1fd0*/  SHF.R.U32.HI R25, RZ, R20.reuse, R25 ;  /* 0x00000014ff197219 */ /* 0x080fe40000011619 */
[----:B------:R-:W-:Y:S02]  /*1fe0*/  LOP3.LUT P1, RZ, R24, R20, R23, 0xf8, !PT ;  /* 0x0000001418ff7212 */ /* 0x000fe4000782f817 */
[C---:B------:R-:W-:Y:S02]  /*1ff0*/  LOP3.LUT P0, RZ, R25.reuse, 0x1, RZ, 0xc0, !PT ;  /* 0x0000000119ff7812 */ /* 0x040fe4000780c0ff */
[----:B------:R-:W-:-:S04]  /*2000*/  LOP3.LUT P2, RZ, R25, 0x2, RZ, 0xc0, !PT ;  /* 0x0000000219ff7812 */ /* 0x000fc8000784c0ff */
[----:B------:R-:W-:Y:S02]  /*2010*/  PLOP3.LUT P0, PT, P0, P1, P2, 0xe0, 0x0 ;  /* 0x000000000000781c */ /* 0x000fe40000703c20 */
[----:B------:R-:W-:Y:S02]  /*2020*/  LOP3.LUT P1, RZ, R2, 0x7fffff, RZ, 0xc0, !PT ;  /* 0x007fffff02ff7812 */ /* 0x000fe4000782c0ff */
[----:B------:R-:W-:-:S05]  /*2030*/  SEL R20, RZ, 0x1, !P0 ;  /* 0x00000001ff147807 */ /* 0x000fca0004000000 */
[----:B------:R-:W-:-:S05]  /*2040*/  IMAD.MOV R20, RZ, RZ, -R20 ;  /* 0x000000ffff147224 */ /* 0x000fca00078e0a14 */
[----:B------:R-:W-:Y:S02]  /*2050*/  ISETP.GE.AND P0, PT, R20, RZ, PT ;  /* 0x000000ff1400720c */ /* 0x000fe40003f06270 */
[----:B------:R-:W-:-:S04]  /*2060*/  IADD3 R20, PT, PT, R3, -0xfc, RZ ;  /* 0xffffff0403147810 */ /* 0x000fc80007ffe0ff */
[----:B------:R-:W-:-:S07]  /*2070*/  SHF.R.U32.HI R23, RZ, R20, R23 ;  /* 0x00000014ff177219 */ /* 0x000fce0000011617 */
[----:B------:R-:W-:-:S05]  /*2080*/  @!P0 IADD3 R23, PT, PT, R23, 0x1, RZ ;  /* 0x0000000117178810 */ /* 0x000fca0007ffe0ff */
[----:B------:R-:W-:-:S05]  /*2090*/  @!P1 IMAD.SHL.U32 R23, R23, 0x2, RZ ;  /* 0x0000000217179824 */ /* 0x000fca00078e00ff */
[----:B------:R-:W-:Y:S01]  /*20a0*/  LOP3.LUT R20, R23, 0x80000000, R2, 0xf8, !PT ;  /* 0x8000000017147812 */ /* 0x000fe200078ef802 */
[----:B------:R-:W-:Y:S06]  /*20b0*/  BRA `(.L_x_101) ;  /* 0x0000000000047947 */ /* 0x000fec0003800000 */
.L_x_102:
[----:B------:R0:W1:Y:S02]  /*20c0*/  MUFU.RCP R20, R2 ;  /* 0x0000000200147308 */ /* 0x0000640000001000 */
.L_x_101:
[----:B------:R-:W-:Y:S05]  /*20d0*/  BSYNC.RECONVERGENT B2 ;  /* 0x0000000000027941 */ /* 0x000fea0003800200 */
.L_x_99:
[----:B------:R-:W-:Y:S01]  /*20e0*/  HFMA2 R3, -RZ, RZ, 0, 0 ;  /* 0x00000000ff037431 */ /* 0x000fe200000001ff */
[----:B0-----:R-:W-:-:S04]  /*20f0*/  MOV R2, R19 ;  /* 0x0000001300027202 */ /* 0x001fc80000000f00 */
[----:B-1----:R-:W-:Y:S05]  /*2100*/  RET.REL.NODEC R2 `(render_peaks) ;  /* 0xffffffdc02bc7950 */ /* 0x002fea0003c3ffff */
        .weak           $__internal_8_$__cuda_sm20_sqrt_rn_f32_slowpath
        .type           $__internal_8_$__cuda_sm20_sqrt_rn_f32_slowpath,@function
        .size           $__internal_8_$__cuda_sm20_sqrt_rn_f32_slowpath,($__internal_9_$__cuda_sm3x_div_rn_noftz_f32_slowpath - $__internal_8_$__cuda_sm20_sqrt_rn_f32_slowpath)
$__internal_8_$__cuda_sm20_sqrt_rn_f32_slowpath:
[----:B------:R-:W-:-:S13]  /*2110*/  LOP3.LUT P0, RZ, R0, 0x7fffffff, RZ, 0xc0, !PT ;  /* 0x7fffffff00ff7812 */ /* 0x000fda000780c0ff */
[----:B------:R-:W-:Y:S01]  /*2120*/  @!P0 IMAD.MOV.U32 R3, RZ, RZ, R0 ;  /* 0x000000ffff038224 */ /* 0x000fe200078e0000 */
[----:B------:R-:W-:Y:S06]  /*2130*/  @!P0 BRA `(.L_x_103) ;  /* 0x0000000000408947 */ /* 0x000fec0003800000 */
[----:B------:R-:W-:-:S13]  /*2140*/  FSETP.GEU.FTZ.AND P0, PT, R0, RZ, PT ;  /* 0x000000ff0000720b */ /* 0x000fda0003f1e000 */
[----:B------:R-:W-:Y:S01]  /*2150*/  @!P0 MOV R3, 0x7fffffff ;  /* 0x7fffffff00038802 */ /* 0x000fe20000000f00 */
[----:B------:R-:W-:Y:S06]  /*2160*/  @!P0 BRA `(.L_x_103) ;  /* 0x0000000000348947 */ /* 0x000fec0003800000 */
[----:B------:R-:W-:-:S13]  /*2170*/  FSETP.GTU.FTZ.AND P0, PT, |R0|, +INF , PT ;  /* 0x7f8000000000780b */ /* 0x000fda0003f1c200 */
[----:B------:R-:W-:Y:S01]  /*2180*/  @P0 FADD.FTZ R3, R0, 1 ;  /* 0x3f80000000030421 */ /* 0x000fe20000010000 */
[----:B------:R-:W-:Y:S06]  /*2190*/  @P0 BRA `(.L_x_103) ;  /* 0x0000000000280947 */ /* 0x000fec0003800000 */
[----:B------:R-:W-:-:S13]  /*21a0*/  FSETP.NEU.FTZ.AND P0, PT, |R0|, +INF , PT ;  /* 0x7f8000000000780b */ /* 0x000fda0003f1d200 */
[----:B------:R-:W-:-:S04]  /*21b0*/  @P0 FFMA R22, R0, 1.84467440737095516160e+19, RZ ;  /* 0x5f80000000160823 */ /* 0x000fc800000000ff */
[----:B------:R-:W0:Y:S02]  /*21c0*/  @P0 MUFU.RSQ R3, R22 ;  /* 0x0000001600030308 */ /* 0x000e240000001400 */
[----:B0-----:R-:W-:Y:S01]  /*21d0*/  @P0 FMUL.FTZ R23, R22, R3 ;  /* 0x0000000316170220 */ /* 0x001fe20000410000 */
[----:B------:R-:W-:Y:S01]  /*21e0*/  @P0 FMUL.FTZ R25, R3, 0.5 ;  /* 0x3f00000003190820 */ /* 0x000fe20000410000 */
[----:B------:R-:W-:Y:S02]  /*21f0*/  @!P0 MOV R3, R0 ;  /* 0x0000000000038202 */ /* 0x000fe40000000f00 */
[----:B------:R-:W-:-:S04]  /*2200*/  @P0 FADD.FTZ R24, -R23, -RZ ;  /* 0x800000ff17180221 */ /* 0x000fc80000010100 */
[----:B------:R-:W-:-:S04]  /*2210*/  @P0 FFMA R24, R23, R24, R22 ;  /* 0x0000001817180223 */ /* 0x000fc80000000016 */
[----:B------:R-:W-:-:S04]  /*2220*/  @P0 FFMA R24, R24, R25, R23 ;  /* 0x0000001918180223 */ /* 0x000fc80000000017 */
[----:B------:R-:W-:-:S07]  /*2230*/  @P0 FMUL.FTZ R3, R24, 2.3283064365386962891e-10 ;  /* 0x2f80000018030820 */ /* 0x000fce0000410000 */
.L_x_103:
[----:B------:R-:W-:Y:S02]  /*2240*/  IMAD.MOV.U32 R0, RZ, RZ, R3 ;  /* 0x000000ffff007224 */ /* 0x000fe400078e0003 */
[----:B------:R-:W-:-:S04]  /*2250*/  HFMA2 R3, -RZ, RZ, 0, 0 ;  /* 0x00000000ff037431 */ /* 0x000fc800000001ff */
[----:B------:R-:W-:Y:S05]  /*2260*/  RET.REL.NODEC R2 `(render_peaks) ;  /* 0xffffffdc02647950 */ /* 0x000fea0003c3ffff */
        .weak           $__internal_9_$__cuda_sm3x_div_rn_noftz_f32_slowpath
        .type           $__internal_9_$__cuda_sm3x_div_rn_noftz_f32_slowpath,@function
        .size           $__internal_9_$__cuda_sm3x_div_rn_noftz_f32_slowpath,(.L_x_125 - $__internal_9_$__cuda_sm3x_div_rn_noftz_f32_slowpath)
$__internal_9_$__cuda_sm3x_div_rn_noftz_f32_slowpath:
[----:B------:R-:W-:Y:S01]  /*2270*/  SHF.R.U32.HI R20, RZ, 0x17, R3 ;  /* 0x00000017ff147819 */ /* 0x000fe20000011603 */
[----:B------:R-:W-:Y:S01]  /*2280*/  BSSY.RECONVERGENT B2, `(.L_x_104) ;  /* 0x0000063000027945 */ /* 0x000fe20003800200 */
[----:B------:R-:W-:Y:S02]  /*2290*/  SHF.R.U32.HI R25, RZ, 0x17, R0 ;  /* 0x00000017ff197819 */ /* 0x000fe40000011600 */
[----:B------:R-:W-:Y:S02]  /*22a0*/  LOP3.LUT R20, R20, 0xff, RZ, 0xc0, !PT ;  /* 0x000000ff14147812 */ /* 0x000fe400078ec0ff */
[----:B------:R-:W-:Y:S02]  /*22b0*/  LOP3.LUT R25, R25, 0xff, RZ, 0xc0, !PT ;  /* 0x000000ff19197812 */ /* 0x000fe400078ec0ff */
[----:B------:R-:W-:Y:S02]  /*22c0*/  IADD3 R26, PT, PT, R20, -0x1, RZ ;  /* 0xffffffff141a7810 */ /* 0x000fe40007ffe0ff */
[----:B------:R-:W-:Y:S01]  /*22d0*/  MOV R2, R0 ;  /* 0x0000000000027202 */ /* 0x000fe20000000f00 */
[----:B------:R-:W-:Y:S01]  /*22e0*/  VIADD R24, R25, 0xffffffff ;  /* 0xffffffff19187836 */ /* 0x000fe20000000000 */
[----:B------:R-:W-:-:S04]  /*22f0*/  ISETP.GT.U32.AND P0, PT, R26, 0xfd, PT ;  /* 0x000000fd1a00780c */ /* 0x000fc80003f04070 */
[----:B------:R-:W-:-:S13]  /*2300*/  ISETP.GT.U32.OR P0, PT, R24, 0xfd, P0 ;  /* 0x000000fd1800780c */ /* 0x000fda0000704470 */
[----:B------:R-:W-:Y:S01]  /*2310*/  @!P0 MOV R23, RZ ;  /* 0x000000ff00178202 */ /* 0x000fe20000000f00 */
        /* <DEDUP_REMOVED lines=19> */
[----:B------:R-:W-:Y:S01]  /*2450*/  @P0 IMAD.MOV.U32 R23, RZ, RZ, RZ ;  /* 0x000000ffff170224 */ /* 0x000fe200078e00ff */
[----:B------:R-:W-:Y:S01]  /*2460*/  @!P0 MOV R23, 0xffffffc0 ;  /* 0xffffffc000178802 */ /* 0x000fe20000000f00 */
[----:B------:R-:W-:Y:S01]  /*2470*/  @!P0 FFMA R2, R0, 1.84467440737095516160e+19, RZ ;  /* 0x5f80000000028823 */ /* 0x000fe200000000ff */
[----:B------:R-:W-:Y:S02]  /*2480*/  @!P1 FFMA R3, R3, 1.84467440737095516160e+19, RZ ;  /* 0x5f80000003039823 */ /* 0x000fe400000000ff */
[----:B------:R-:W-:-:S07]  /*2490*/  @!P1 IADD3 R23, PT, PT, R23, 0x40, RZ ;  /* 0x0000004017179810 */ /* 0x000fce0007ffe0ff */
.L_x_105:
[----:B------:R-:W-:Y:S01]  /*24a0*/  LEA R24, R20, 0xc0800000, 0x17 ;  /* 0xc080000014187811 */ /* 0x000fe200078eb8ff */
[----:B------:R-:W-:Y:S01]  /*24b0*/  BSSY.RECONVERGENT B3, `(.L_x_110) ;  /* 0x0000036000037945 */ /* 0x000fe20003800200 */
[----:B------:R-:W-:-:S03]  /*24c0*/  IADD3 R25, PT, PT, R25, -0x7f, RZ ;  /* 0xffffff8119197810 */ /* 0x000fc60007ffe0ff */
[----:B------:R-:W-:Y:S02]  /*24d0*/  IMAD.IADD R26, R3, 0x1, -R24 ;  /* 0x00000001031a7824 */ /* 0x000fe400078e0a18 */
[C---:B------:R-:W-:Y:S02]  /*24e0*/  IMAD R2, R25.reuse, -0x800000, R2 ;  /* 0xff80000019027824 */ /* 0x040fe400078e0202 */
[----:B------:R0:W1:Y:S01]  /*24f0*/  MUFU.RCP R24, R26 ;  /* 0x0000001a00187308 */ /* 0x0000620000001000 */
[----:B------:R-:W-:Y:S01]  /*2500*/  FADD.FTZ R3, -R26, -RZ ;  /* 0x800000ff1a037221 */ /* 0x000fe20000010100 */
[----:B0-----:R-:W-:-:S04]  /*2510*/  IADD3 R26, PT, PT, R25, 0x7f, -R20 ;  /* 0x0000007f191a7810 */ /* 0x001fc80007ffe814 */
[----:B------:R-:W-:Y:S01]  /*2520*/  IADD3 R26, PT, PT, R26, R23, RZ ;  /* 0x000000171a1a7210 */ /* 0x000fe20007ffe0ff */
        /* <DEDUP_REMOVED lines=9> */
[----:B------:R-:W-:-:S05]  /*25c0*/  IMAD.IADD R20, R20, 0x1, R26 ;  /* 0x0000000114147824 */ /* 0x000fca00078e021a */
[----:B------:R-:W-:-:S04]  /*25d0*/  IADD3 R23, PT, PT, R20, -0x1, RZ ;  /* 0xffffffff14177810 */ /* 0x000fc80007ffe0ff */
        /* <DEDUP_REMOVED lines=10> */
[C---:B------:R-:W-:Y:S02]  /*2680*/  ISETP.NE.AND P2, PT, R20.reuse, RZ, PT ;  /* 0x000000ff1400720c */ /* 0x040fe40003f45270 */
[----:B------:R-:W-:Y:S02]  /*2690*/  ISETP.NE.AND P1, PT, R20, RZ, PT ;  /* 0x000000ff1400720c */ /* 0x000fe40003f25270 */
[----:B------:R-:W-:Y:S01]  /*26a0*/  LOP3.LUT R25, R23, 0x7fffff, RZ, 0xc0, !PT ;  /* 0x007fffff17197812 */ /* 0x000fe200078ec0ff */
[CCC-:B------:R-:W-:Y:S01]  /*26b0*/  FFMA.RP R23, R24.reuse, R2.reuse, R27.reuse ;  /* 0x0000000218177223 */ /* 0x1c0fe2000000801b */
[----:B------:R-:W-:Y:S01]  /*26c0*/  FFMA.RM R2, R24, R2, R27 ;  /* 0x0000000218027223 */ /* 0x000fe2000000401b */
        /* <DEDUP_REMOVED lines=16> */
.L_x_112:
[----:B------:R-:W-:-:S04]  /*27d0*/  LOP3.LUT R3, R3, 0x80000000, RZ, 0xc0, !PT ;  /* 0x8000000003037812 */ /* 0x000fc800078ec0ff */
[----:B------:R-:W-:Y:S01]  /*27e0*/  LOP3.LUT R3, R3, 0x7f800000, RZ, 0xfc, !PT ;  /* 0x7f80000003037812 */ /* 0x000fe200078efcff */
[----:B------:R-:W-:Y:S06]  /*27f0*/  BRA `(.L_x_113) ;  /* 0x0000000000047947 */ /* 0x000fec0003800000 */
.L_x_111:
[----:B------:R-:W-:-:S07]  /*2800*/  LEA R3, R26, R3, 0x17 ;  /* 0x000000031a037211 */ /* 0x000fce00078eb8ff */
.L_x_113:
[----:B------:R-:W-:Y:S05]  /*2810*/  BSYNC.RECONVERGENT B3 ;  /* 0x0000000000037941 */ /* 0x000fea0003800200 */
.L_x_110:
[----:B------:R-:W-:Y:S05]  /*2820*/  BRA `(.L_x_114) ;  /* 0x0000000000207947 */ /* 0x000fea0003800000 */
.L_x_109:
[----:B------:R-:W-:-:S04]  /*2830*/  LOP3.LUT R3, R3, 0x80000000, R2, 0x48, !PT ;  /* 0x8000000003037812 */ /* 0x000fc800078e4802 */
[----:B------:R-:W-:Y:S01]  /*2840*/  LOP3.LUT R3, R3, 0x7f800000, RZ, 0xfc, !PT ;  /* 0x7f80000003037812 */ /* 0x000fe200078efcff */
[----:B------:R-:W-:Y:S06]  /*2850*/  BRA `(.L_x_114) ;  /* 0x0000000000147947 */ /* 0x000fec0003800000 */
.L_x_108:
[----:B------:R-:W-:Y:S01]  /*2860*/  LOP3.LUT R3, R3, 0x80000000, R2, 0x48, !PT ;  /* 0x8000000003037812 */ /* 0x000fe200078e4802 */
[----:B------:R-:W-:Y:S06]  /*2870*/  BRA `(.L_x_114) ;  /* 0x00000000000c7947 */ /* 0x000fec0003800000 */
.L_x_107:
[----:B------:R-:W0:Y:S01]  /*2880*/  MUFU.RSQ R3, -QNAN ;  /* 0xffc0000000037908 */ /* 0x000e220000001400 */
[----:B------:R-:W-:Y:S05]  /*2890*/  BRA `(.L_x_114) ;  /* 0x0000000000047947 */ /* 0x000fea0003800000 */
.L_x_106:
[----:B------:R-:W-:-:S07]  /*28a0*/  FADD.FTZ R3, R0, R3 ;  /* 0x0000000300037221 */ /* 0x000fce0000010000 */
.L_x_114:
[----:B------:R-:W-:Y:S05]  /*28b0*/  BSYNC.RECONVERGENT B2 ;  /* 0x0000000000027941 */ /* 0x000fea0003800200 */
.L_x_104:
[----:B0-----:R-:W-:Y:S02]  /*28c0*/  IMAD.MOV.U32 R20, RZ, RZ, R3 ;  /* 0x000000ffff147224 */ /* 0x001fe400078e0003 */
[----:B------:R-:W-:Y:S01]  /*28d0*/  HFMA2 R3, -RZ, RZ, 0, 0 ;  /* 0x00000000ff037431 */ /* 0x000fe200000001ff */
[----:B------:R-:W-:-:S04]  /*28e0*/  MOV R2, R22 ;  /* 0x0000001600027202 */ /* 0x000fc80000000f00 */
[----:B------:R-:W-:Y:S05]  /*28f0*/  RET.REL.NODEC R2 `(render_peaks) ;  /* 0xffffffd402c07950 */ /* 0x000fea0003c3ffff */
.L_x_115:
        /* <DEDUP_REMOVED lines=16> */
.L_x_125:


//--------------------- .nv.global.init           --------------------------
	.section	.nv.global.init,"aw",@progbits
	.align	4
.nv.global.init:
	.type		__cudart_i2opi_f,@object
	.size		__cudart_i2opi_f,($str - __cudart_i2opi_f)
__cudart_i2opi_f:
        /*0000*/ 	.byte	0x41, 0x90, 0x43, 0x3c, 0x99, 0x95, 0x62, 0xdb, 0xc0, 0xdd, 0x34, 0xf5, 0xd1, 0x57, 0x27, 0xfc
        /*0010*/ 	.byte	0x29, 0x15, 0x44, 0x4e, 0x6e, 0x83, 0xf9, 0xa2
	.type		$str,@object
	.size		$str,(.L_0 - $str)
$str:
        /*0018*/ 	.byte	0x25, 0x2e, 0x32, 0x66, 0x0a, 0x00
.L_0:


//--------------------- .nv.shared.reserved.0     --------------------------
	.section	.nv.shared.reserved.0,"aw",@nobits
	.weak		__nv_reservedSMEM_offset_0_alias
	.size		__nv_reservedSMEM_offset_0_alias, 0, 64
	.other		__nv_reservedSMEM_offset_0_alias,@"STO_CUDA_RESERVED_SHARED STV_DEFAULT"
__nv_reservedSMEM_offset_0_alias:
	.zero		0
	.zero		64


//--------------------- .nv.constant0.normalize   --------------------------
	.section	.nv.constant0.normalize,"a",@progbits
	.sectionflags	@""
	.align	4
.nv.constant0.normalize:
	.zero		936


//--------------------- .nv.constant0.get_extrema --------------------------
	.section	.nv.constant0.get_extrema,"a",@progbits
	.sectionflags	@""
	.align	4
.nv.constant0.get_extrema:
	.zero		936


//--------------------- .nv.constant0.render_gaussian_noise --------------------------
	.section	.nv.constant0.render_gaussian_noise,"a",@progbits
	.sectionflags	@""
	.align	4
.nv.constant0.render_gaussian_noise:
	.zero		936


//--------------------- .nv.constant0.render_uniform_noise --------------------------
	.section	.nv.constant0.render_uniform_noise,"a",@progbits
	.sectionflags	@""
	.align	4
.nv.constant0.render_uniform_noise:
	.zero		944


//--------------------- .nv.constant0.render_poly_bkg --------------------------
	.section	.nv.constant0.render_poly_bkg,"a",@progbits
	.sectionflags	@""
	.align	4
.nv.constant0.render_poly_bkg:
	.zero		952


//--------------------- .nv.constant0.render_exp_bkg --------------------------
	.section	.nv.constant0.render_exp_bkg,"a",@progbits
	.sectionflags	@""
	.align	4
.nv.constant0.render_exp_bkg:
	.zero		944


//--------------------- .nv.constant0.render_peaks --------------------------
	.section	.nv.constant0.render_peaks,"a",@progbits
	.sectionflags	@""
	.align	4
.nv.constant0.render_peaks:
	.zero		976


//--------------------- SYMBOLS --------------------------

	.type		.nv.reservedSmem.offset0,@object
	.size		.nv.reservedSmem.offset0,0x4
	.type		vprintf,@function
